	.target	sm_100a

	.elftype	@"ET_EXEC"


//--------------------- .note.nv.tkinfo           --------------------------
	.section	.note.nv.tkinfo,"",@"SHT_NOTE"
	.sectionflags	@"SHF_NOTE_NV_TKINFO"
	.tkinfo
        /*0018*/ 	.word	0x00000002
        /*0030*/ 	.string	""
        /*0030*/ 	.string	"ptxas"
        /*0030*/ 	.string	"Cuda compilation tools, release 13.0, V13.0.88"
        /*0030*/ 	.string	"Build cuda_13.0.r13.0/compiler.36424714_0"
        /*0030*/ 	.string	"-arch sm_100a -m 64 "



//--------------------- .note.nv.cuinfo           --------------------------
	.section	.note.nv.cuinfo,"",@"SHT_NOTE"
	.sectionflags	@"SHF_NOTE_NV_CUINFO"
        /*0018*/ 	.short	0x0002
        /*001a*/ 	.short	0x0064
        /*001c*/ 	.short	0x0082
	.zero		2


//--------------------- .nv.info                  --------------------------
	.section	.nv.info,"",@"SHT_CUDA_INFO"
	.align	4


	//----- nvinfo : EIATTR_REGCOUNT
	.align		4
        /*0000*/ 	.byte	0x04, 0x2f
        /*0002*/ 	.short	(.L_12 - .L_11)
	.align		4
.L_11:
        /*0004*/ 	.word	index@(_ZN7cutlass13device_kernelIN5flash11enable_sm90INS1_16FlashAttnFwdSm90INS1_25CollectiveMainloopFwdSm90ILi2EN4cute5tupleIJNS5_1CILi1EEES8_S8_EEENS6_IJNS7_ILi192EEENS7_ILi128EEENS7_ILi96EEEEEELi96ENS_12float_e4m3_tEfNS_4arch4Sm90ELb1ELb0ELb0ELb1ELb1ELb1ELb0ELb1ELb1ELb1ELb0ELb0EEENS1_21CollectiveEpilogueFwdINS6_IJSA_SC_SB_EEES9_NS_10bfloat16_tESG_Li384ELb1ELb1ELb0ELb1EEENS1_36VarlenDynamicPersistentTileSchedulerILi192ELi128ELi384ELi128ELb0ELb1ELb1ELb1ELb1ELb1EEEEEEEEEvNT_6ParamsE)
        /*0008*/ 	.word	0x00000004


	//----- nvinfo : EIATTR_FRAME_SIZE
	.align		4
.L_12:
        /*000c*/ 	.byte	0x04, 0x11
        /*000e*/ 	.short	(.L_14 - .L_13)
	.align		4
.L_13:
        /*0010*/ 	.word	index@(_ZN7cutlass13device_kernelIN5flash11enable_sm90INS1_16FlashAttnFwdSm90INS1_25CollectiveMainloopFwdSm90ILi2EN4cute5tupleIJNS5_1CILi1EEES8_S8_EEENS6_IJNS7_ILi192EEENS7_ILi128EEENS7_ILi96EEEEEELi96ENS_12float_e4m3_tEfNS_4arch4Sm90ELb1ELb0ELb0ELb1ELb1ELb1ELb0ELb1ELb1ELb1ELb0ELb0EEENS1_21CollectiveEpilogueFwdINS6_IJSA_SC_SB_EEES9_NS_10bfloat16_tESG_Li384ELb1ELb1ELb0ELb1EEENS1_36VarlenDynamicPersistentTileSchedulerILi192ELi128ELi384ELi128ELb0ELb1ELb1ELb1ELb1ELb1EEEEEEEEEvNT_6ParamsE)
        /*0014*/ 	.word	0x00000000


	//----- nvinfo : EIATTR_REGCOUNT
	.align		4
.L_14:
        /*0018*/ 	.byte	0x04, 0x2f
        /*001a*/ 	.short	(.L_16 - .L_15)
	.align		4
.L_15:
        /*001c*/ 	.word	index@(_ZN7cutlass13device_kernelIN5flash11enable_sm90INS1_16FlashAttnFwdSm90INS1_25CollectiveMainloopFwdSm90ILi2EN4cute5tupleIJNS5_1CILi1EEES8_S8_EEENS6_IJNS7_ILi192EEENS7_ILi128EEENS7_ILi96EEEEEELi96ENS_12float_e4m3_tEfNS_4arch4Sm90ELb1ELb0ELb0ELb1ELb1ELb0ELb0ELb1ELb1ELb1ELb0ELb0EEENS1_21CollectiveEpilogueFwdINS6_IJSA_SC_SB_EEES9_NS_10bfloat16_tESG_Li384ELb1ELb1ELb0ELb1EEENS1_36VarlenDynamicPersistentTileSchedulerILi192ELi128ELi384ELi128ELb0ELb1ELb1ELb1ELb1ELb1EEEEEEEEEvNT_6ParamsE)
        /*0020*/ 	.word	0x00000004


	//----- nvinfo : EIATTR_FRAME_SIZE
	.align		4
.L_16:
        /*0024*/ 	.byte	0x04, 0x11
        /*0026*/ 	.short	(.L_18 - .L_17)
	.align		4
.L_17:
        /*0028*/ 	.word	index@(_ZN7cutlass13device_kernelIN5flash11enable_sm90INS1_16FlashAttnFwdSm90INS1_25CollectiveMainloopFwdSm90ILi2EN4cute5tupleIJNS5_1CILi1EEES8_S8_EEENS6_IJNS7_ILi192EEENS7_ILi128EEENS7_ILi96EEEEEELi96ENS_12float_e4m3_tEfNS_4arch4Sm90ELb1ELb0ELb0ELb1ELb1ELb0ELb0ELb1ELb1ELb1ELb0ELb0EEENS1_21CollectiveEpilogueFwdINS6_IJSA_SC_SB_EEES9_NS_10bfloat16_tESG_Li384ELb1ELb1ELb0ELb1EEENS1_36VarlenDynamicPersistentTileSchedulerILi192ELi128ELi384ELi128ELb0ELb1ELb1ELb1ELb1ELb1EEEEEEEEEvNT_6ParamsE)
        /*002c*/ 	.word	0x00000000


	//----- nvinfo : EIATTR_REGCOUNT
	.align		4
.L_18:
        /*0030*/ 	.byte	0x04, 0x2f
        /*0032*/ 	.short	(.L_20 - .L_19)
	.align		4
.L_19:
        /*0034*/ 	.word	index@(_ZN7cutlass13device_kernelIN5flash11enable_sm90INS1_16FlashAttnFwdSm90INS1_25CollectiveMainloopFwdSm90ILi2EN4cute5tupleIJNS5_1CILi1EEES8_S8_EEENS6_IJNS7_ILi192EEENS7_ILi128EEENS7_ILi96EEEEEELi96ENS_12float_e4m3_tEfNS_4arch4Sm90ELb1ELb0ELb0ELb0ELb1ELb0ELb0ELb1ELb1ELb1ELb0ELb0EEENS1_21CollectiveEpilogueFwdINS6_IJSA_SC_SB_EEES9_NS_10bfloat16_tESG_Li384ELb0ELb1ELb0ELb1EEENS1_30DynamicPersistentTileSchedulerILi384ELi128ELb0ELb1ELb1EEEEEEEEEvNT_6ParamsE)
        /*0038*/ 	.word	0x00000004


	//----- nvinfo : EIATTR_FRAME_SIZE
	.align		4
.L_20:
        /*003c*/ 	.byte	0x04, 0x11
        /*003e*/ 	.short	(.L_22 - .L_21)
	.align		4
.L_21:
        /*0040*/ 	.word	index@(_ZN7cutlass13device_kernelIN5flash11enable_sm90INS1_16FlashAttnFwdSm90INS1_25CollectiveMainloopFwdSm90ILi2EN4cute5tupleIJNS5_1CILi1EEES8_S8_EEENS6_IJNS7_ILi192EEENS7_ILi128EEENS7_ILi96EEEEEELi96ENS_12float_e4m3_tEfNS_4arch4Sm90ELb1ELb0ELb0ELb0ELb1ELb0ELb0ELb1ELb1ELb1ELb0ELb0EEENS1_21CollectiveEpilogueFwdINS6_IJSA_SC_SB_EEES9_NS_10bfloat16_tESG_Li384ELb0ELb1ELb0ELb1EEENS1_30DynamicPersistentTileSchedulerILi384ELi128ELb0ELb1ELb1EEEEEEEEEvNT_6ParamsE)
        /*0044*/ 	.word	0x00000000


	//----- nvinfo : EIATTR_REGCOUNT
	.align		4
.L_22:
        /*0048*/ 	.byte	0x04, 0x2f
        /*004a*/ 	.short	(.L_24 - .L_23)
	.align		4
.L_23:
        /*004c*/ 	.word	index@(_ZN7cutlass13device_kernelIN5flash11enable_sm90INS1_16FlashAttnFwdSm90INS1_25CollectiveMainloopFwdSm90ILi2EN4cute5tupleIJNS5_1CILi1EEES8_S8_EEENS6_IJNS7_ILi192EEENS7_ILi128EEENS7_ILi96EEEEEELi96ENS_12float_e4m3_tEfNS_4arch4Sm90ELb0ELb1ELb0ELb1ELb1ELb1ELb0ELb1ELb1ELb1ELb0ELb0EEENS1_21CollectiveEpilogueFwdINS6_IJSA_SC_SB_EEES9_NS_10bfloat16_tESG_Li384ELb1ELb1ELb0ELb1EEENS1_36VarlenDynamicPersistentTileSchedulerILi192ELi128ELi384ELi128ELb0ELb1ELb1ELb1ELb0ELb1EEEEEEEEEvNT_6ParamsE)
        /*0050*/ 	.word	0x00000004


	//----- nvinfo : EIATTR_FRAME_SIZE
	.align		4
.L_24:
        /*0054*/ 	.byte	0x04, 0x11
        /*0056*/ 	.short	(.L_26 - .L_25)
	.align		4
.L_25:
        /*0058*/ 	.word	index@(_ZN7cutlass13device_kernelIN5flash11enable_sm90INS1_16FlashAttnFwdSm90INS1_25CollectiveMainloopFwdSm90ILi2EN4cute5tupleIJNS5_1CILi1EEES8_S8_EEENS6_IJNS7_ILi192EEENS7_ILi128EEENS7_ILi96EEEEEELi96ENS_12float_e4m3_tEfNS_4arch4Sm90ELb0ELb1ELb0ELb1ELb1ELb1ELb0ELb1ELb1ELb1ELb0ELb0EEENS1_21CollectiveEpilogueFwdINS6_IJSA_SC_SB_EEES9_NS_10bfloat16_tESG_Li384ELb1ELb1ELb0ELb1EEENS1_36VarlenDynamicPersistentTileSchedulerILi192ELi128ELi384ELi128ELb0ELb1ELb1ELb1ELb0ELb1EEEEEEEEEvNT_6ParamsE)
        /*005c*/ 	.word	0x00000000


	//----- nvinfo : EIATTR_REGCOUNT
	.align		4
.L_26:
        /*0060*/ 	.byte	0x04, 0x2f
        /*0062*/ 	.short	(.L_28 - .L_27)
	.align		4
.L_27:
        /*0064*/ 	.word	index@(_ZN7cutlass13device_kernelIN5flash11enable_sm90INS1_16FlashAttnFwdSm90INS1_25CollectiveMainloopFwdSm90ILi2EN4cute5tupleIJNS5_1CILi1EEES8_S8_EEENS6_IJNS7_ILi192EEENS7_ILi128EEENS7_ILi96EEEEEELi96ENS_12float_e4m3_tEfNS_4arch4Sm90ELb0ELb1ELb0ELb1ELb1ELb0ELb0ELb1ELb1ELb1ELb0ELb0EEENS1_21CollectiveEpilogueFwdINS6_IJSA_SC_SB_EEES9_NS_10bfloat16_tESG_Li384ELb1ELb1ELb0ELb1EEENS1_36VarlenDynamicPersistentTileSchedulerILi192ELi128ELi384ELi128ELb0ELb1ELb1ELb1ELb0ELb1EEEEEEEEEvNT_6ParamsE)
        /*0068*/ 	.word	0x00000004


	//----- nvinfo : EIATTR_FRAME_SIZE
	.align		4
.L_28:
        /*006c*/ 	.byte	0x04, 0x11
        /*006e*/ 	.short	(.L_30 - .L_29)
	.align		4
.L_29:
        /*0070*/ 	.word	index@(_ZN7cutlass13device_kernelIN5flash11enable_sm90INS1_16FlashAttnFwdSm90INS1_25CollectiveMainloopFwdSm90ILi2EN4cute5tupleIJNS5_1CILi1EEES8_S8_EEENS6_IJNS7_ILi192EEENS7_ILi128EEENS7_ILi96EEEEEELi96ENS_12float_e4m3_tEfNS_4arch4Sm90ELb0ELb1ELb0ELb1ELb1ELb0ELb0ELb1ELb1ELb1ELb0ELb0EEENS1_21CollectiveEpilogueFwdINS6_IJSA_SC_SB_EEES9_NS_10bfloat16_tESG_Li384ELb1ELb1ELb0ELb1EEENS1_36VarlenDynamicPersistentTileSchedulerILi192ELi128ELi384ELi128ELb0ELb1ELb1ELb1ELb0ELb1EEEEEEEEEvNT_6ParamsE)
        /*0074*/ 	.word	0x00000000


	//----- nvinfo : EIATTR_REGCOUNT
	.align		4
.L_30:
        /*0078*/ 	.byte	0x04, 0x2f
        /*007a*/ 	.short	(.L_32 - .L_31)
	.align		4
.L_31:
        /*007c*/ 	.word	index@(_ZN7cutlass13device_kernelIN5flash11enable_sm90INS1_16FlashAttnFwdSm90INS1_25CollectiveMainloopFwdSm90ILi2EN4cute5tupleIJNS5_1CILi1EEES8_S8_EEENS6_IJNS7_ILi192EEENS7_ILi128EEENS7_ILi96EEEEEELi96ENS_12float_e4m3_tEfNS_4arch4Sm90ELb0ELb1ELb0ELb0ELb1ELb0ELb0ELb1ELb1ELb1ELb0ELb0EEENS1_21CollectiveEpilogueFwdINS6_IJSA_SC_SB_EEES9_NS_10bfloat16_tESG_Li384ELb0ELb1ELb0ELb1EEENS1_30DynamicPersistentTileSchedulerILi384ELi128ELb0ELb1ELb1EEEEEEEEEvNT_6ParamsE)
        /*0080*/ 	.word	0x00000004


	//----- nvinfo : EIATTR_FRAME_SIZE
	.align		4
.L_32:
        /*0084*/ 	.byte	0x04, 0x11
        /*0086*/ 	.short	(.L_34 - .L_33)
	.align		4
.L_33:
        /*0088*/ 	.word	index@(_ZN7cutlass13device_kernelIN5flash11enable_sm90INS1_16FlashAttnFwdSm90INS1_25CollectiveMainloopFwdSm90ILi2EN4cute5tupleIJNS5_1CILi1EEES8_S8_EEENS6_IJNS7_ILi192EEENS7_ILi128EEENS7_ILi96EEEEEELi96ENS_12float_e4m3_tEfNS_4arch4Sm90ELb0ELb1ELb0ELb0ELb1ELb0ELb0ELb1ELb1ELb1ELb0ELb0EEENS1_21CollectiveEpilogueFwdINS6_IJSA_SC_SB_EEES9_NS_10bfloat16_tESG_Li384ELb0ELb1ELb0ELb1EEENS1_30DynamicPersistentTileSchedulerILi384ELi128ELb0ELb1ELb1EEEEEEEEEvNT_6ParamsE)
        /*008c*/ 	.word	0x00000000


	//----- nvinfo : EIATTR_REGCOUNT
	.align		4
.L_34:
        /*0090*/ 	.byte	0x04, 0x2f
        /*0092*/ 	.short	(.L_36 - .L_35)
	.align		4
.L_35:
        /*0094*/ 	.word	index@(_ZN7cutlass13device_kernelIN5flash11enable_sm90INS1_16FlashAttnFwdSm90INS1_25CollectiveMainloopFwdSm90ILi2EN4cute5tupleIJNS5_1CILi1EEES8_S8_EEENS6_IJNS7_ILi192EEENS7_ILi128EEENS7_ILi96EEEEEELi96ENS_12float_e4m3_tEfNS_4arch4Sm90ELb0ELb0ELb0ELb1ELb1ELb1ELb0ELb1ELb1ELb1ELb0ELb0EEENS1_21CollectiveEpilogueFwdINS6_IJSA_SC_SB_EEES9_NS_10bfloat16_tESG_Li384ELb1ELb1ELb0ELb1EEENS1_36VarlenDynamicPersistentTileSchedulerILi192ELi128ELi384ELi128ELb0ELb1ELb1ELb0ELb1ELb1EEEEEEEEEvNT_6ParamsE)
        /*0098*/ 	.word	0x00000004


	//----- nvinfo : EIATTR_FRAME_SIZE
	.align		4
.L_36:
        /*009c*/ 	.byte	0x04, 0x11
        /*009e*/ 	.short	(.L_38 - .L_37)
	.align		4
.L_37:
        /*00a0*/ 	.word	index@(_ZN7cutlass13device_kernelIN5flash11enable_sm90INS1_16FlashAttnFwdSm90INS1_25CollectiveMainloopFwdSm90ILi2EN4cute5tupleIJNS5_1CILi1EEES8_S8_EEENS6_IJNS7_ILi192EEENS7_ILi128EEENS7_ILi96EEEEEELi96ENS_12float_e4m3_tEfNS_4arch4Sm90ELb0ELb0ELb0ELb1ELb1ELb1ELb0ELb1ELb1ELb1ELb0ELb0EEENS1_21CollectiveEpilogueFwdINS6_IJSA_SC_SB_EEES9_NS_10bfloat16_tESG_Li384ELb1ELb1ELb0ELb1EEENS1_36VarlenDynamicPersistentTileSchedulerILi192ELi128ELi384ELi128ELb0ELb1ELb1ELb0ELb1ELb1EEEEEEEEEvNT_6ParamsE)
        /*00a4*/ 	.word	0x00000000


	//----- nvinfo : EIATTR_REGCOUNT
	.align		4
.L_38:
        /*00a8*/ 	.byte	0x04, 0x2f
        /*00aa*/ 	.short	(.L_40 - .L_39)
	.align		4
.L_39:
        /*00ac*/ 	.word	index@(_ZN7cutlass13device_kernelIN5flash11enable_sm90INS1_16FlashAttnFwdSm90INS1_25CollectiveMainloopFwdSm90ILi2EN4cute5tupleIJNS5_1CILi1EEES8_S8_EEENS6_IJNS7_ILi192EEENS7_ILi128EEENS7_ILi96EEEEEELi96ENS_12float_e4m3_tEfNS_4arch4Sm90ELb0ELb0ELb0ELb1ELb1ELb0ELb0ELb1ELb1ELb1ELb0ELb0EEENS1_21CollectiveEpilogueFwdINS6_IJSA_SC_SB_EEES9_NS_10bfloat16_tESG_Li384ELb1ELb1ELb0ELb1EEENS1_36VarlenDynamicPersistentTileSchedulerILi192ELi128ELi384ELi128ELb0ELb1ELb1ELb0ELb1ELb1EEEEEEEEEvNT_6ParamsE)
        /*00b0*/ 	.word	0x00000004


	//----- nvinfo : EIATTR_FRAME_SIZE
	.align		4
.L_40:
        /*00b4*/ 	.byte	0x04, 0x11
        /*00b6*/ 	.short	(.L_42 - .L_41)
	.align		4
.L_41:
        /*00b8*/ 	.word	index@(_ZN7cutlass13device_kernelIN5flash11enable_sm90INS1_16FlashAttnFwdSm90INS1_25CollectiveMainloopFwdSm90ILi2EN4cute5tupleIJNS5_1CILi1EEES8_S8_EEENS6_IJNS7_ILi192EEENS7_ILi128EEENS7_ILi96EEEEEELi96ENS_12float_e4m3_tEfNS_4arch4Sm90ELb0ELb0ELb0ELb1ELb1ELb0ELb0ELb1ELb1ELb1ELb0ELb0EEENS1_21CollectiveEpilogueFwdINS6_IJSA_SC_SB_EEES9_NS_10bfloat16_tESG_Li384ELb1ELb1ELb0ELb1EEENS1_36VarlenDynamicPersistentTileSchedulerILi192ELi128ELi384ELi128ELb0ELb1ELb1ELb0ELb1ELb1EEEEEEEEEvNT_6ParamsE)
        /*00bc*/ 	.word	0x00000000


	//----- nvinfo : EIATTR_REGCOUNT
	.align		4
.L_42:
        /*00c0*/ 	.byte	0x04, 0x2f
        /*00c2*/ 	.short	(.L_44 - .L_43)
	.align		4
.L_43:
        /*00c4*/ 	.word	index@(_ZN7cutlass13device_kernelIN5flash11enable_sm90INS1_16FlashAttnFwdSm90INS1_25CollectiveMainloopFwdSm90ILi2EN4cute5tupleIJNS5_1CILi1EEES8_S8_EEENS6_IJNS7_ILi192EEENS7_ILi128EEENS7_ILi96EEEEEELi96ENS_12float_e4m3_tEfNS_4arch4Sm90ELb0ELb0ELb0ELb0ELb1ELb0ELb0ELb1ELb1ELb1ELb0ELb0EEENS1_21CollectiveEpilogueFwdINS6_IJSA_SC_SB_EEES9_NS_10bfloat16_tESG_Li384ELb0ELb1ELb0ELb1EEENS1_29StaticPersistentTileSchedulerILb0EEEEEEEEEvNT_6ParamsE)
        /*00c8*/ 	.word	0x00000004


	//----- nvinfo : EIATTR_FRAME_SIZE
	.align		4
.L_44:
        /*00cc*/ 	.byte	0x04, 0x11
        /*00ce*/ 	.short	(.L_46 - .L_45)
	.align		4
.L_45:
        /*00d0*/ 	.word	index@(_ZN7cutlass13device_kernelIN5flash11enable_sm90INS1_16FlashAttnFwdSm90INS1_25CollectiveMainloopFwdSm90ILi2EN4cute5tupleIJNS5_1CILi1EEES8_S8_EEENS6_IJNS7_ILi192EEENS7_ILi128EEENS7_ILi96EEEEEELi96ENS_12float_e4m3_tEfNS_4arch4Sm90ELb0ELb0ELb0ELb0ELb1ELb0ELb0ELb1ELb1ELb1ELb0ELb0EEENS1_21CollectiveEpilogueFwdINS6_IJSA_SC_SB_EEES9_NS_10bfloat16_tESG_Li384ELb0ELb1ELb0ELb1EEENS1_29StaticPersistentTileSchedulerILb0EEEEEEEEEvNT_6ParamsE)
        /*00d4*/ 	.word	0x00000000


	//----- nvinfo : EIATTR_MIN_STACK_SIZE
	.align		4
.L_46:
        /*00d8*/ 	.byte	0x04, 0x12
        /*00da*/ 	.short	(.L_48 - .L_47)
	.align		4
.L_47:
        /*00dc*/ 	.word	index@(_ZN7cutlass13device_kernelIN5flash11enable_sm90INS1_16FlashAttnFwdSm90INS1_25CollectiveMainloopFwdSm90ILi2EN4cute5tupleIJNS5_1CILi1EEES8_S8_EEENS6_IJNS7_ILi192EEENS7_ILi128EEENS7_ILi96EEEEEELi96ENS_12float_e4m3_tEfNS_4arch4Sm90ELb0ELb0ELb0ELb0ELb1ELb0ELb0ELb1ELb1ELb1ELb0ELb0EEENS1_21CollectiveEpilogueFwdINS6_IJSA_SC_SB_EEES9_NS_10bfloat16_tESG_Li384ELb0ELb1ELb0ELb1EEENS1_29StaticPersistentTileSchedulerILb0EEEEEEEEEvNT_6ParamsE)
        /*00e0*/ 	.word	0x00000000


	//----- nvinfo : EIATTR_MIN_STACK_SIZE
	.align		4
.L_48:
        /*00e4*/ 	.byte	0x04, 0x12
        /*00e6*/ 	.short	(.L_50 - .L_49)
	.align		4
.L_49:
        /*00e8*/ 	.word	index@(_ZN7cutlass13device_kernelIN5flash11enable_sm90INS1_16FlashAttnFwdSm90INS1_25CollectiveMainloopFwdSm90ILi2EN4cute5tupleIJNS5_1CILi1EEES8_S8_EEENS6_IJNS7_ILi192EEENS7_ILi128EEENS7_ILi96EEEEEELi96ENS_12float_e4m3_tEfNS_4arch4Sm90ELb0ELb0ELb0ELb1ELb1ELb0ELb0ELb1ELb1ELb1ELb0ELb0EEENS1_21CollectiveEpilogueFwdINS6_IJSA_SC_SB_EEES9_NS_10bfloat16_tESG_Li384ELb1ELb1ELb0ELb1EEENS1_36VarlenDynamicPersistentTileSchedulerILi192ELi128ELi384ELi128ELb0ELb1ELb1ELb0ELb1ELb1EEEEEEEEEvNT_6ParamsE)
        /*00ec*/ 	.word	0x00000000


	//----- nvinfo : EIATTR_MIN_STACK_SIZE
	.align		4
.L_50:
        /*00f0*/ 	.byte	0x04, 0x12
        /*00f2*/ 	.short	(.L_52 - .L_51)
	.align		4
.L_51:
        /*00f4*/ 	.word	index@(_ZN7cutlass13device_kernelIN5flash11enable_sm90INS1_16FlashAttnFwdSm90INS1_25CollectiveMainloopFwdSm90ILi2EN4cute5tupleIJNS5_1CILi1EEES8_S8_EEENS6_IJNS7_ILi192EEENS7_ILi128EEENS7_ILi96EEEEEELi96ENS_12float_e4m3_tEfNS_4arch4Sm90ELb0ELb0ELb0ELb1ELb1ELb1ELb0ELb1ELb1ELb1ELb0ELb0EEENS1_21CollectiveEpilogueFwdINS6_IJSA_SC_SB_EEES9_NS_10bfloat16_tESG_Li384ELb1ELb1ELb0ELb1EEENS1_36VarlenDynamicPersistentTileSchedulerILi192ELi128ELi384ELi128ELb0ELb1ELb1ELb0ELb1ELb1EEEEEEEEEvNT_6ParamsE)
        /*00f8*/ 	.word	0x00000000


	//----- nvinfo : EIATTR_MIN_STACK_SIZE
	.align		4
.L_52:
        /*00fc*/ 	.byte	0x04, 0x12
        /*00fe*/ 	.short	(.L_54 - .L_53)
	.align		4
.L_53:
        /*0100*/ 	.word	index@(_ZN7cutlass13device_kernelIN5flash11enable_sm90INS1_16FlashAttnFwdSm90INS1_25CollectiveMainloopFwdSm90ILi2EN4cute5tupleIJNS5_1CILi1EEES8_S8_EEENS6_IJNS7_ILi192EEENS7_ILi128EEENS7_ILi96EEEEEELi96ENS_12float_e4m3_tEfNS_4arch4Sm90ELb0ELb1ELb0ELb0ELb1ELb0ELb0ELb1ELb1ELb1ELb0ELb0EEENS1_21CollectiveEpilogueFwdINS6_IJSA_SC_SB_EEES9_NS_10bfloat16_tESG_Li384ELb0ELb1ELb0ELb1EEENS1_30DynamicPersistentTileSchedulerILi384ELi128ELb0ELb1ELb1EEEEEEEEEvNT_6ParamsE)
        /*0104*/ 	.word	0x00000000


	//----- nvinfo : EIATTR_MIN_STACK_SIZE
	.align		4
.L_54:
        /*0108*/ 	.byte	0x04, 0x12
        /*010a*/ 	.short	(.L_56 - .L_55)
	.align		4
.L_55:
        /*010c*/ 	.word	index@(_ZN7cutlass13device_kernelIN5flash11enable_sm90INS1_16FlashAttnFwdSm90INS1_25CollectiveMainloopFwdSm90ILi2EN4cute5tupleIJNS5_1CILi1EEES8_S8_EEENS6_IJNS7_ILi192EEENS7_ILi128EEENS7_ILi96EEEEEELi96ENS_12float_e4m3_tEfNS_4arch4Sm90ELb0ELb1ELb0ELb1ELb1ELb0ELb0ELb1ELb1ELb1ELb0ELb0EEENS1_21CollectiveEpilogueFwdINS6_IJSA_SC_SB_EEES9_NS_10bfloat16_tESG_Li384ELb1ELb1ELb0ELb1EEENS1_36VarlenDynamicPersistentTileSchedulerILi192ELi128ELi384ELi128ELb0ELb1ELb1ELb1ELb0ELb1EEEEEEEEEvNT_6ParamsE)
        /*0110*/ 	.word	0x00000000


	//----- nvinfo : EIATTR_MIN_STACK_SIZE
	.align		4
.L_56:
        /*0114*/ 	.byte	0x04, 0x12
        /*0116*/ 	.short	(.L_58 - .L_57)
	.align		4
.L_57:
        /*0118*/ 	.word	index@(_ZN7cutlass13device_kernelIN5flash11enable_sm90INS1_16FlashAttnFwdSm90INS1_25CollectiveMainloopFwdSm90ILi2EN4cute5tupleIJNS5_1CILi1EEES8_S8_EEENS6_IJNS7_ILi192EEENS7_ILi128EEENS7_ILi96EEEEEELi96ENS_12float_e4m3_tEfNS_4arch4Sm90ELb0ELb1ELb0ELb1ELb1ELb1ELb0ELb1ELb1ELb1ELb0ELb0EEENS1_21CollectiveEpilogueFwdINS6_IJSA_SC_SB_EEES9_NS_10bfloat16_tESG_Li384ELb1ELb1ELb0ELb1EEENS1_36VarlenDynamicPersistentTileSchedulerILi192ELi128ELi384ELi128ELb0ELb1ELb1ELb1ELb0ELb1EEEEEEEEEvNT_6ParamsE)
        /*011c*/ 	.word	0x00000000


	//----- nvinfo : EIATTR_MIN_STACK_SIZE
	.align		4
.L_58:
        /*0120*/ 	.byte	0x04, 0x12
        /*0122*/ 	.short	(.L_60 - .L_59)
	.align		4
.L_59:
        /*0124*/ 	.word	index@(_ZN7cutlass13device_kernelIN5flash11enable_sm90INS1_16FlashAttnFwdSm90INS1_25CollectiveMainloopFwdSm90ILi2EN4cute5tupleIJNS5_1CILi1EEES8_S8_EEENS6_IJNS7_ILi192EEENS7_ILi128EEENS7_ILi96EEEEEELi96ENS_12float_e4m3_tEfNS_4arch4Sm90ELb1ELb0ELb0ELb0ELb1ELb0ELb0ELb1ELb1ELb1ELb0ELb0EEENS1_21CollectiveEpilogueFwdINS6_IJSA_SC_SB_EEES9_NS_10bfloat16_tESG_Li384ELb0ELb1ELb0ELb1EEENS1_30DynamicPersistentTileSchedulerILi384ELi128ELb0ELb1ELb1EEEEEEEEEvNT_6ParamsE)
        /*0128*/ 	.word	0x00000000


	//----- nvinfo : EIATTR_MIN_STACK_SIZE
	.align		4
.L_60:
        /*012c*/ 	.byte	0x04, 0x12
        /*012e*/ 	.short	(.L_62 - .L_61)
	.align		4
.L_61:
        /*0130*/ 	.word	index@(_ZN7cutlass13device_kernelIN5flash11enable_sm90INS1_16FlashAttnFwdSm90INS1_25CollectiveMainloopFwdSm90ILi2EN4cute5tupleIJNS5_1CILi1EEES8_S8_EEENS6_IJNS7_ILi192EEENS7_ILi128EEENS7_ILi96EEEEEELi96ENS_12float_e4m3_tEfNS_4arch4Sm90ELb1ELb0ELb0ELb1ELb1ELb0ELb0ELb1ELb1ELb1ELb0ELb0EEENS1_21CollectiveEpilogueFwdINS6_IJSA_SC_SB_EEES9_NS_10bfloat16_tESG_Li384ELb1ELb1ELb0ELb1EEENS1_36VarlenDynamicPersistentTileSchedulerILi192ELi128ELi384ELi128ELb0ELb1ELb1ELb1ELb1ELb1EEEEEEEEEvNT_6ParamsE)
        /*0134*/ 	.word	0x00000000


	//----- nvinfo : EIATTR_MIN_STACK_SIZE
	.align		4
.L_62:
        /*0138*/ 	.byte	0x04, 0x12
        /*013a*/ 	.short	(.L_64 - .L_63)
	.align		4
.L_63:
        /*013c*/ 	.word	index@(_ZN7cutlass13device_kernelIN5flash11enable_sm90INS1_16FlashAttnFwdSm90INS1_25CollectiveMainloopFwdSm90ILi2EN4cute5tupleIJNS5_1CILi1EEES8_S8_EEENS6_IJNS7_ILi192EEENS7_ILi128EEENS7_ILi96EEEEEELi96ENS_12float_e4m3_tEfNS_4arch4Sm90ELb1ELb0ELb0ELb1ELb1ELb1ELb0ELb1ELb1ELb1ELb0ELb0EEENS1_21CollectiveEpilogueFwdINS6_IJSA_SC_SB_EEES9_NS_10bfloat16_tESG_Li384ELb1ELb1ELb0ELb1EEENS1_36VarlenDynamicPersistentTileSchedulerILi192ELi128ELi384ELi128ELb0ELb1ELb1ELb1ELb1ELb1EEEEEEEEEvNT_6ParamsE)
        /*0140*/ 	.word	0x00000000
.L_64:


//--------------------- .nv.compat                --------------------------
	.section	.nv.compat,"",@"SHT_CUDA_COMPAT_INFO"
	.align	4
        /*0000*/ 	.byte	0x02, 0x09, 0x01, 0x00, 0x02, 0x02, 0x01, 0x00, 0x02, 0x05, 0x05, 0x00, 0x03, 0x07, 0x01, 0x01
        /*0010*/ 	.byte	0x02, 0x03, 0x00, 0x00, 0x02, 0x06, 0x01, 0x00, 0x04, 0x0b, 0x08, 0x00, 0x09, 0x00, 0x00, 0x00
        /*0020*/ 	.byte	0x00, 0x00, 0x00, 0x00


//--------------------- .nv.info._ZN7cutlass13device_kernelIN5flash11enable_sm90INS1_16FlashAttnFwdSm90INS1_25CollectiveMainloopFwdSm90ILi2EN4cute5tupleIJNS5_1CILi1EEES8_S8_EEENS6_IJNS7_ILi192EEENS7_ILi128EEENS7_ILi96EEEEEELi96ENS_12float_e4m3_tEfNS_4arch4Sm90ELb0ELb0ELb0ELb0ELb1ELb0ELb0ELb1ELb1ELb1ELb0ELb0EEENS1_21CollectiveEpilogueFwdINS6_IJSA_SC_SB_EEES9_NS_10bfloat16_tESG_Li384ELb0ELb1ELb0ELb1EEENS1_29StaticPersistentTileSchedulerILb0EEEEEEEEEvNT_6ParamsE --------------------------
	.section	.nv.info._ZN7cutlass13device_kernelIN5flash11enable_sm90INS1_16FlashAttnFwdSm90INS1_25CollectiveMainloopFwdSm90ILi2EN4cute5tupleIJNS5_1CILi1EEES8_S8_EEENS6_IJNS7_ILi192EEENS7_ILi128EEENS7_ILi96EEEEEELi96ENS_12float_e4m3_tEfNS_4arch4Sm90ELb0ELb0ELb0ELb0ELb1ELb0ELb0ELb1ELb1ELb1ELb0ELb0EEENS1_21CollectiveEpilogueFwdINS6_IJSA_SC_SB_EEES9_NS_10bfloat16_tESG_Li384ELb0ELb1ELb0ELb1EEENS1_29StaticPersistentTileSchedulerILb0EEEEEEEEEvNT_6ParamsE,"",@"SHT_CUDA_INFO"
	.sectionflags	@""
	.align	4


	//----- nvinfo : EIATTR_CUDA_API_VERSION
	.align		4
        /*0000*/ 	.byte	0x04, 0x37
        /*0002*/ 	.short	(.L_66 - .L_65)
.L_65:
        /*0004*/ 	.word	0x00000082


	//----- nvinfo : EIATTR_KPARAM_INFO
	.align		4
.L_66:
        /*0008*/ 	.byte	0x04, 0x17
        /*000a*/ 	.short	(.L_68 - .L_67)
.L_67:
        /*000c*/ 	.word	0x00000000
        /*0010*/ 	.short	0x0000
        /*0012*/ 	.short	0x0000
        /*0014*/ 	.byte	0x00, 0xf0, 0x01, 0x28


	//----- nvinfo : EIATTR_SPARSE_MMA_MASK
	.align		4
.L_68:
        /*0018*/ 	.byte	0x03, 0x50
        /*001a*/ 	.short	0x0000


	//----- nvinfo : EIATTR_MAXREG_COUNT
	.align		4
        /*001c*/ 	.byte	0x03, 0x1b
        /*001e*/ 	.short	0x0080


	//----- nvinfo : EIATTR_MERCURY_ISA_VERSION
	.align		4
        /*0020*/ 	.byte	0x03, 0x5f
        /*0022*/ 	.short	0x0101


	//----- nvinfo : EIATTR_VRC_CTA_INIT_COUNT
	.align		4
        /*0024*/ 	.byte	0x02, 0x4a
	.zero		1
	.zero		1


	//----- nvinfo : EIATTR_EXIT_INSTR_OFFSETS
	.align		4
        /*0028*/ 	.byte	0x04, 0x1c
        /*002a*/ 	.short	(.L_70 - .L_69)


	//   ....[0]....
.L_69:
        /*002c*/ 	.word	0x00000010


	//----- nvinfo : EIATTR_MAX_THREADS
	.align		4
.L_70:
        /*0030*/ 	.byte	0x04, 0x05
        /*0032*/ 	.short	(.L_72 - .L_71)
.L_71:
        /*0034*/ 	.word	0x00000200
        /*0038*/ 	.word	0x00000001
        /*003c*/ 	.word	0x00000001


	//----- nvinfo : EIATTR_CBANK_PARAM_SIZE
	.align		4
.L_72:
        /*0040*/ 	.byte	0x03, 0x19
        /*0042*/ 	.short	0x0a00


	//----- nvinfo : EIATTR_PARAM_CBANK
	.align		4
        /*0044*/ 	.byte	0x04, 0x0a
        /*0046*/ 	.short	(.L_74 - .L_73)
	.align		4
.L_73:
        /*0048*/ 	.word	index@(.nv.constant0._ZN7cutlass13device_kernelIN5flash11enable_sm90INS1_16FlashAttnFwdSm90INS1_25CollectiveMainloopFwdSm90ILi2EN4cute5tupleIJNS5_1CILi1EEES8_S8_EEENS6_IJNS7_ILi192EEENS7_ILi128EEENS7_ILi96EEEEEELi96ENS_12float_e4m3_tEfNS_4arch4Sm90ELb0ELb0ELb0ELb0ELb1ELb0ELb0ELb1ELb1ELb1ELb0ELb0EEENS1_21CollectiveEpilogueFwdINS6_IJSA_SC_SB_EEES9_NS_10bfloat16_tESG_Li384ELb0ELb1ELb0ELb1EEENS1_29StaticPersistentTileSchedulerILb0EEEEEEEEEvNT_6ParamsE)
        /*004c*/ 	.short	0x0380
        /*004e*/ 	.short	0x0a00


	//----- nvinfo : EIATTR_SW_WAR
	.align		4
.L_74:
        /*0050*/ 	.byte	0x04, 0x36
        /*0052*/ 	.short	(.L_76 - .L_75)
.L_75:
        /*0054*/ 	.word	0x00000008
.L_76:


//--------------------- .nv.info._ZN7cutlass13device_kernelIN5flash11enable_sm90INS1_16FlashAttnFwdSm90INS1_25CollectiveMainloopFwdSm90ILi2EN4cute5tupleIJNS5_1CILi1EEES8_S8_EEENS6_IJNS7_ILi192EEENS7_ILi128EEENS7_ILi96EEEEEELi96ENS_12float_e4m3_tEfNS_4arch4Sm90ELb0ELb0ELb0ELb1ELb1ELb0ELb0ELb1ELb1ELb1ELb0ELb0EEENS1_21CollectiveEpilogueFwdINS6_IJSA_SC_SB_EEES9_NS_10bfloat16_tESG_Li384ELb1ELb1ELb0ELb1EEENS1_36VarlenDynamicPersistentTileSchedulerILi192ELi128ELi384ELi128ELb0ELb1ELb1ELb0ELb1ELb1EEEEEEEEEvNT_6ParamsE --------------------------
	.section	.nv.info._ZN7cutlass13device_kernelIN5flash11enable_sm90INS1_16FlashAttnFwdSm90INS1_25CollectiveMainloopFwdSm90ILi2EN4cute5tupleIJNS5_1CILi1EEES8_S8_EEENS6_IJNS7_ILi192EEENS7_ILi128EEENS7_ILi96EEEEEELi96ENS_12float_e4m3_tEfNS_4arch4Sm90ELb0ELb0ELb0ELb1ELb1ELb0ELb0ELb1ELb1ELb1ELb0ELb0EEENS1_21CollectiveEpilogueFwdINS6_IJSA_SC_SB_EEES9_NS_10bfloat16_tESG_Li384ELb1ELb1ELb0ELb1EEENS1_36VarlenDynamicPersistentTileSchedulerILi192ELi128ELi384ELi128ELb0ELb1ELb1ELb0ELb1ELb1EEEEEEEEEvNT_6ParamsE,"",@"SHT_CUDA_INFO"
	.sectionflags	@""
	.align	4


	//----- nvinfo : EIATTR_CUDA_API_VERSION
	.align		4
        /*0000*/ 	.byte	0x04, 0x37
        /*0002*/ 	.short	(.L_78 - .L_77)
.L_77:
        /*0004*/ 	.word	0x00000082


	//----- nvinfo : EIATTR_KPARAM_INFO
	.align		4
.L_78:
        /*0008*/ 	.byte	0x04, 0x17
        /*000a*/ 	.short	(.L_80 - .L_79)
.L_79:
        /*000c*/ 	.word	0x00000000
        /*0010*/ 	.short	0x0000
        /*0012*/ 	.short	0x0000
        /*0014*/ 	.byte	0x00, 0xf0, 0x01, 0x2a


	//----- nvinfo : EIATTR_SPARSE_MMA_MASK
	.align		4
.L_80:
        /*0018*/ 	.byte	0x03, 0x50
        /*001a*/ 	.short	0x0000


	//----- nvinfo : EIATTR_MAXREG_COUNT
	.align		4
        /*001c*/ 	.byte	0x03, 0x1b
        /*001e*/ 	.short	0x0080


	//----- nvinfo : EIATTR_MERCURY_ISA_VERSION
	.align		4
        /*0020*/ 	.byte	0x03, 0x5f
        /*0022*/ 	.short	0x0101


	//----- nvinfo : EIATTR_VRC_CTA_INIT_COUNT
	.align		4
        /*0024*/ 	.byte	0x02, 0x4a
	.zero		1
	.zero		1


	//----- nvinfo : EIATTR_EXIT_INSTR_OFFSETS
	.align		4
        /*0028*/ 	.byte	0x04, 0x1c
        /*002a*/ 	.short	(.L_82 - .L_81)


	//   ....[0]....
.L_81:
        /*002c*/ 	.word	0x00000010


	//----- nvinfo : EIATTR_MAX_THREADS
	.align		4
.L_82:
        /*0030*/ 	.byte	0x04, 0x05
        /*0032*/ 	.short	(.L_84 - .L_83)
.L_83:
        /*0034*/ 	.word	0x00000200
        /*0038*/ 	.word	0x00000001
        /*003c*/ 	.word	0x00000001


	//----- nvinfo : EIATTR_CBANK_PARAM_SIZE
	.align		4
.L_84:
        /*0040*/ 	.byte	0x03, 0x19
        /*0042*/ 	.short	0x0a80


	//----- nvinfo : EIATTR_PARAM_CBANK
	.align		4
        /*0044*/ 	.byte	0x04, 0x0a
        /*0046*/ 	.short	(.L_86 - .L_85)
	.align		4
.L_85:
        /*0048*/ 	.word	index@(.nv.constant0._ZN7cutlass13device_kernelIN5flash11enable_sm90INS1_16FlashAttnFwdSm90INS1_25CollectiveMainloopFwdSm90ILi2EN4cute5tupleIJNS5_1CILi1EEES8_S8_EEENS6_IJNS7_ILi192EEENS7_ILi128EEENS7_ILi96EEEEEELi96ENS_12float_e4m3_tEfNS_4arch4Sm90ELb0ELb0ELb0ELb1ELb1ELb0ELb0ELb1ELb1ELb1ELb0ELb0EEENS1_21CollectiveEpilogueFwdINS6_IJSA_SC_SB_EEES9_NS_10bfloat16_tESG_Li384ELb1ELb1ELb0ELb1EEENS1_36VarlenDynamicPersistentTileSchedulerILi192ELi128ELi384ELi128ELb0ELb1ELb1ELb0ELb1ELb1EEEEEEEEEvNT_6ParamsE)
        /*004c*/ 	.short	0x0380
        /*004e*/ 	.short	0x0a80


	//----- nvinfo : EIATTR_SW_WAR
	.align		4
.L_86:
        /*0050*/ 	.byte	0x04, 0x36
        /*0052*/ 	.short	(.L_88 - .L_87)
.L_87:
        /*0054*/ 	.word	0x00000008
.L_88:


//--------------------- .nv.info._ZN7cutlass13device_kernelIN5flash11enable_sm90INS1_16FlashAttnFwdSm90INS1_25CollectiveMainloopFwdSm90ILi2EN4cute5tupleIJNS5_1CILi1EEES8_S8_EEENS6_IJNS7_ILi192EEENS7_ILi128EEENS7_ILi96EEEEEELi96ENS_12float_e4m3_tEfNS_4arch4Sm90ELb0ELb0ELb0ELb1ELb1ELb1ELb0ELb1ELb1ELb1ELb0ELb0EEENS1_21CollectiveEpilogueFwdINS6_IJSA_SC_SB_EEES9_NS_10bfloat16_tESG_Li384ELb1ELb1ELb0ELb1EEENS1_36VarlenDynamicPersistentTileSchedulerILi192ELi128ELi384ELi128ELb0ELb1ELb1ELb0ELb1ELb1EEEEEEEEEvNT_6ParamsE --------------------------
	.section	.nv.info._ZN7cutlass13device_kernelIN5flash11enable_sm90INS1_16FlashAttnFwdSm90INS1_25CollectiveMainloopFwdSm90ILi2EN4cute5tupleIJNS5_1CILi1EEES8_S8_EEENS6_IJNS7_ILi192EEENS7_ILi128EEENS7_ILi96EEEEEELi96ENS_12float_e4m3_tEfNS_4arch4Sm90ELb0ELb0ELb0ELb1ELb1ELb1ELb0ELb1ELb1ELb1ELb0ELb0EEENS1_21CollectiveEpilogueFwdINS6_IJSA_SC_SB_EEES9_NS_10bfloat16_tESG_Li384ELb1ELb1ELb0ELb1EEENS1_36VarlenDynamicPersistentTileSchedulerILi192ELi128ELi384ELi128ELb0ELb1ELb1ELb0ELb1ELb1EEEEEEEEEvNT_6ParamsE,"",@"SHT_CUDA_INFO"
	.sectionflags	@""
	.align	4


	//----- nvinfo : EIATTR_CUDA_API_VERSION
	.align		4
        /*0000*/ 	.byte	0x04, 0x37
        /*0002*/ 	.short	(.L_90 - .L_89)
.L_89:
        /*0004*/ 	.word	0x00000082


	//----- nvinfo : EIATTR_KPARAM_INFO
	.align		4
.L_90:
        /*0008*/ 	.byte	0x04, 0x17
        /*000a*/ 	.short	(.L_92 - .L_91)
.L_91:
        /*000c*/ 	.word	0x00000000
        /*0010*/ 	.short	0x0000
        /*0012*/ 	.short	0x0000
        /*0014*/ 	.byte	0x00, 0xf0, 0x01, 0x2a


	//----- nvinfo : EIATTR_SPARSE_MMA_MASK
	.align		4
.L_92:
        /*0018*/ 	.byte	0x03, 0x50
        /*001a*/ 	.short	0x0000


	//----- nvinfo : EIATTR_MAXREG_COUNT
	.align		4
        /*001c*/ 	.byte	0x03, 0x1b
        /*001e*/ 	.short	0x0080


	//----- nvinfo : EIATTR_MERCURY_ISA_VERSION
	.align		4
        /*0020*/ 	.byte	0x03, 0x5f
        /*0022*/ 	.short	0x0101


	//----- nvinfo : EIATTR_VRC_CTA_INIT_COUNT
	.align		4
        /*0024*/ 	.byte	0x02, 0x4a
	.zero		1
	.zero		1


	//----- nvinfo : EIATTR_EXIT_INSTR_OFFSETS
	.align		4
        /*0028*/ 	.byte	0x04, 0x1c
        /*002a*/ 	.short	(.L_94 - .L_93)


	//   ....[0]....
.L_93:
        /*002c*/ 	.word	0x00000010


	//----- nvinfo : EIATTR_MAX_THREADS
	.align		4
.L_94:
        /*0030*/ 	.byte	0x04, 0x05
        /*0032*/ 	.short	(.L_96 - .L_95)
.L_95:
        /*0034*/ 	.word	0x00000200
        /*0038*/ 	.word	0x00000001
        /*003c*/ 	.word	0x00000001


	//----- nvinfo : EIATTR_CBANK_PARAM_SIZE
	.align		4
.L_96:
        /*0040*/ 	.byte	0x03, 0x19
        /*0042*/ 	.short	0x0a80


	//----- nvinfo : EIATTR_PARAM_CBANK
	.align		4
        /*0044*/ 	.byte	0x04, 0x0a
        /*0046*/ 	.short	(.L_98 - .L_97)
	.align		4
.L_97:
        /*0048*/ 	.word	index@(.nv.constant0._ZN7cutlass13device_kernelIN5flash11enable_sm90INS1_16FlashAttnFwdSm90INS1_25CollectiveMainloopFwdSm90ILi2EN4cute5tupleIJNS5_1CILi1EEES8_S8_EEENS6_IJNS7_ILi192EEENS7_ILi128EEENS7_ILi96EEEEEELi96ENS_12float_e4m3_tEfNS_4arch4Sm90ELb0ELb0ELb0ELb1ELb1ELb1ELb0ELb1ELb1ELb1ELb0ELb0EEENS1_21CollectiveEpilogueFwdINS6_IJSA_SC_SB_EEES9_NS_10bfloat16_tESG_Li384ELb1ELb1ELb0ELb1EEENS1_36VarlenDynamicPersistentTileSchedulerILi192ELi128ELi384ELi128ELb0ELb1ELb1ELb0ELb1ELb1EEEEEEEEEvNT_6ParamsE)
        /*004c*/ 	.short	0x0380
        /*004e*/ 	.short	0x0a80


	//----- nvinfo : EIATTR_SW_WAR
	.align		4
.L_98:
        /*0050*/ 	.byte	0x04, 0x36
        /*0052*/ 	.short	(.L_100 - .L_99)
.L_99:
        /*0054*/ 	.word	0x00000008
.L_100:


//--------------------- .nv.info._ZN7cutlass13device_kernelIN5flash11enable_sm90INS1_16FlashAttnFwdSm90INS1_25CollectiveMainloopFwdSm90ILi2EN4cute5tupleIJNS5_1CILi1EEES8_S8_EEENS6_IJNS7_ILi192EEENS7_ILi128EEENS7_ILi96EEEEEELi96ENS_12float_e4m3_tEfNS_4arch4Sm90ELb0ELb1ELb0ELb0ELb1ELb0ELb0ELb1ELb1ELb1ELb0ELb0EEENS1_21CollectiveEpilogueFwdINS6_IJSA_SC_SB_EEES9_NS_10bfloat16_tESG_Li384ELb0ELb1ELb0ELb1EEENS1_30DynamicPersistentTileSchedulerILi384ELi128ELb0ELb1ELb1EEEEEEEEEvNT_6ParamsE --------------------------
	.section	.nv.info._ZN7cutlass13device_kernelIN5flash11enable_sm90INS1_16FlashAttnFwdSm90INS1_25CollectiveMainloopFwdSm90ILi2EN4cute5tupleIJNS5_1CILi1EEES8_S8_EEENS6_IJNS7_ILi192EEENS7_ILi128EEENS7_ILi96EEEEEELi96ENS_12float_e4m3_tEfNS_4arch4Sm90ELb0ELb1ELb0ELb0ELb1ELb0ELb0ELb1ELb1ELb1ELb0ELb0EEENS1_21CollectiveEpilogueFwdINS6_IJSA_SC_SB_EEES9_NS_10bfloat16_tESG_Li384ELb0ELb1ELb0ELb1EEENS1_30DynamicPersistentTileSchedulerILi384ELi128ELb0ELb1ELb1EEEEEEEEEvNT_6ParamsE,"",@"SHT_CUDA_INFO"
	.sectionflags	@""
	.align	4


	//----- nvinfo : EIATTR_CUDA_API_VERSION
	.align		4
        /*0000*/ 	.byte	0x04, 0x37
        /*0002*/ 	.short	(.L_102 - .L_101)
.L_101:
        /*0004*/ 	.word	0x00000082


	//----- nvinfo : EIATTR_KPARAM_INFO
	.align		4
.L_102:
        /*0008*/ 	.byte	0x04, 0x17
        /*000a*/ 	.short	(.L_104 - .L_103)
.L_103:
        /*000c*/ 	.word	0x00000000
        /*0010*/ 	.short	0x0000
        /*0012*/ 	.short	0x0000
        /*0014*/ 	.byte	0x00, 0xf0, 0x01, 0x2a


	//----- nvinfo : EIATTR_SPARSE_MMA_MASK
	.align		4
.L_104:
        /*0018*/ 	.byte	0x03, 0x50
        /*001a*/ 	.short	0x0000


	//----- nvinfo : EIATTR_MAXREG_COUNT
	.align		4
        /*001c*/ 	.byte	0x03, 0x1b
        /*001e*/ 	.short	0x0080


	//----- nvinfo : EIATTR_MERCURY_ISA_VERSION
	.align		4
        /*0020*/ 	.byte	0x03, 0x5f
        /*0022*/ 	.short	0x0101


	//----- nvinfo : EIATTR_VRC_CTA_INIT_COUNT
	.align		4
        /*0024*/ 	.byte	0x02, 0x4a
	.zero		1
	.zero		1


	//----- nvinfo : EIATTR_EXIT_INSTR_OFFSETS
	.align		4
        /*0028*/ 	.byte	0x04, 0x1c
        /*002a*/ 	.short	(.L_106 - .L_105)


	//   ....[0]....
.L_105:
        /*002c*/ 	.word	0x00000010


	//----- nvinfo : EIATTR_MAX_THREADS
	.align		4
.L_106:
        /*0030*/ 	.byte	0x04, 0x05
        /*0032*/ 	.short	(.L_108 - .L_107)
.L_107:
        /*0034*/ 	.word	0x00000200
        /*0038*/ 	.word	0x00000001
        /*003c*/ 	.word	0x00000001


	//----- nvinfo : EIATTR_CBANK_PARAM_SIZE
	.align		4
.L_108:
        /*0040*/ 	.byte	0x03, 0x19
        /*0042*/ 	.short	0x0a80


	//----- nvinfo : EIATTR_PARAM_CBANK
	.align		4
        /*0044*/ 	.byte	0x04, 0x0a
        /*0046*/ 	.short	(.L_110 - .L_109)
	.align		4
.L_109:
        /*0048*/ 	.word	index@(.nv.constant0._ZN7cutlass13device_kernelIN5flash11enable_sm90INS1_16FlashAttnFwdSm90INS1_25CollectiveMainloopFwdSm90ILi2EN4cute5tupleIJNS5_1CILi1EEES8_S8_EEENS6_IJNS7_ILi192EEENS7_ILi128EEENS7_ILi96EEEEEELi96ENS_12float_e4m3_tEfNS_4arch4Sm90ELb0ELb1ELb0ELb0ELb1ELb0ELb0ELb1ELb1ELb1ELb0ELb0EEENS1_21CollectiveEpilogueFwdINS6_IJSA_SC_SB_EEES9_NS_10bfloat16_tESG_Li384ELb0ELb1ELb0ELb1EEENS1_30DynamicPersistentTileSchedulerILi384ELi128ELb0ELb1ELb1EEEEEEEEEvNT_6ParamsE)
        /*004c*/ 	.short	0x0380
        /*004e*/ 	.short	0x0a80


	//----- nvinfo : EIATTR_SW_WAR
	.align		4
.L_110:
        /*0050*/ 	.byte	0x04, 0x36
        /*0052*/ 	.short	(.L_112 - .L_111)
.L_111:
        /*0054*/ 	.word	0x00000008
.L_112:


//--------------------- .nv.info._ZN7cutlass13device_kernelIN5flash11enable_sm90INS1_16FlashAttnFwdSm90INS1_25CollectiveMainloopFwdSm90ILi2EN4cute5tupleIJNS5_1CILi1EEES8_S8_EEENS6_IJNS7_ILi192EEENS7_ILi128EEENS7_ILi96EEEEEELi96ENS_12float_e4m3_tEfNS_4arch4Sm90ELb0ELb1ELb0ELb1ELb1ELb0ELb0ELb1ELb1ELb1ELb0ELb0EEENS1_21CollectiveEpilogueFwdINS6_IJSA_SC_SB_EEES9_NS_10bfloat16_tESG_Li384ELb1ELb1ELb0ELb1EEENS1_36VarlenDynamicPersistentTileSchedulerILi192ELi128ELi384ELi128ELb0ELb1ELb1ELb1ELb0ELb1EEEEEEEEEvNT_6ParamsE --------------------------
	.section	.nv.info._ZN7cutlass13device_kernelIN5flash11enable_sm90INS1_16FlashAttnFwdSm90INS1_25CollectiveMainloopFwdSm90ILi2EN4cute5tupleIJNS5_1CILi1EEES8_S8_EEENS6_IJNS7_ILi192EEENS7_ILi128EEENS7_ILi96EEEEEELi96ENS_12float_e4m3_tEfNS_4arch4Sm90ELb0ELb1ELb0ELb1ELb1ELb0ELb0ELb1ELb1ELb1ELb0ELb0EEENS1_21CollectiveEpilogueFwdINS6_IJSA_SC_SB_EEES9_NS_10bfloat16_tESG_Li384ELb1ELb1ELb0ELb1EEENS1_36VarlenDynamicPersistentTileSchedulerILi192ELi128ELi384ELi128ELb0ELb1ELb1ELb1ELb0ELb1EEEEEEEEEvNT_6ParamsE,"",@"SHT_CUDA_INFO"
	.sectionflags	@""
	.align	4


	//----- nvinfo : EIATTR_CUDA_API_VERSION
	.align		4
        /*0000*/ 	.byte	0x04, 0x37
        /*0002*/ 	.short	(.L_114 - .L_113)
.L_113:
        /*0004*/ 	.word	0x00000082


	//----- nvinfo : EIATTR_KPARAM_INFO
	.align		4
.L_114:
        /*0008*/ 	.byte	0x04, 0x17
        /*000a*/ 	.short	(.L_116 - .L_115)
.L_115:
        /*000c*/ 	.word	0x00000000
        /*0010*/ 	.short	0x0000
        /*0012*/ 	.short	0x0000
        /*0014*/ 	.byte	0x00, 0xf0, 0x01, 0x2a


	//----- nvinfo : EIATTR_SPARSE_MMA_MASK
	.align		4
.L_116:
        /*0018*/ 	.byte	0x03, 0x50
        /*001a*/ 	.short	0x0000


	//----- nvinfo : EIATTR_MAXREG_COUNT
	.align		4
        /*001c*/ 	.byte	0x03, 0x1b
        /*001e*/ 	.short	0x0080


	//----- nvinfo : EIATTR_MERCURY_ISA_VERSION
	.align		4
        /*0020*/ 	.byte	0x03, 0x5f
        /*0022*/ 	.short	0x0101


	//----- nvinfo : EIATTR_VRC_CTA_INIT_COUNT
	.align		4
        /*0024*/ 	.byte	0x02, 0x4a
	.zero		1
	.zero		1


	//----- nvinfo : EIATTR_EXIT_INSTR_OFFSETS
	.align		4
        /*0028*/ 	.byte	0x04, 0x1c
        /*002a*/ 	.short	(.L_118 - .L_117)


	//   ....[0]....
.L_117:
        /*002c*/ 	.word	0x00000010


	//----- nvinfo : EIATTR_MAX_THREADS
	.align		4
.L_118:
        /*0030*/ 	.byte	0x04, 0x05
        /*0032*/ 	.short	(.L_120 - .L_119)
.L_119:
        /*0034*/ 	.word	0x00000200
        /*0038*/ 	.word	0x00000001
        /*003c*/ 	.word	0x00000001


	//----- nvinfo : EIATTR_CBANK_PARAM_SIZE
	.align		4
.L_120:
        /*0040*/ 	.byte	0x03, 0x19
        /*0042*/ 	.short	0x0a80


	//----- nvinfo : EIATTR_PARAM_CBANK
	.align		4
        /*0044*/ 	.byte	0x04, 0x0a
        /*0046*/ 	.short	(.L_122 - .L_121)
	.align		4
.L_121:
        /*0048*/ 	.word	index@(.nv.constant0._ZN7cutlass13device_kernelIN5flash11enable_sm90INS1_16FlashAttnFwdSm90INS1_25CollectiveMainloopFwdSm90ILi2EN4cute5tupleIJNS5_1CILi1EEES8_S8_EEENS6_IJNS7_ILi192EEENS7_ILi128EEENS7_ILi96EEEEEELi96ENS_12float_e4m3_tEfNS_4arch4Sm90ELb0ELb1ELb0ELb1ELb1ELb0ELb0ELb1ELb1ELb1ELb0ELb0EEENS1_21CollectiveEpilogueFwdINS6_IJSA_SC_SB_EEES9_NS_10bfloat16_tESG_Li384ELb1ELb1ELb0ELb1EEENS1_36VarlenDynamicPersistentTileSchedulerILi192ELi128ELi384ELi128ELb0ELb1ELb1ELb1ELb0ELb1EEEEEEEEEvNT_6ParamsE)
        /*004c*/ 	.short	0x0380
        /*004e*/ 	.short	0x0a80


	//----- nvinfo : EIATTR_SW_WAR
	.align		4
.L_122:
        /*0050*/ 	.byte	0x04, 0x36
        /*0052*/ 	.short	(.L_124 - .L_123)
.L_123:
        /*0054*/ 	.word	0x00000008
.L_124:


//--------------------- .nv.info._ZN7cutlass13device_kernelIN5flash11enable_sm90INS1_16FlashAttnFwdSm90INS1_25CollectiveMainloopFwdSm90ILi2EN4cute5tupleIJNS5_1CILi1EEES8_S8_EEENS6_IJNS7_ILi192EEENS7_ILi128EEENS7_ILi96EEEEEELi96ENS_12float_e4m3_tEfNS_4arch4Sm90ELb0ELb1ELb0ELb1ELb1ELb1ELb0ELb1ELb1ELb1ELb0ELb0EEENS1_21CollectiveEpilogueFwdINS6_IJSA_SC_SB_EEES9_NS_10bfloat16_tESG_Li384ELb1ELb1ELb0ELb1EEENS1_36VarlenDynamicPersistentTileSchedulerILi192ELi128ELi384ELi128ELb0ELb1ELb1ELb1ELb0ELb1EEEEEEEEEvNT_6ParamsE --------------------------
	.section	.nv.info._ZN7cutlass13device_kernelIN5flash11enable_sm90INS1_16FlashAttnFwdSm90INS1_25CollectiveMainloopFwdSm90ILi2EN4cute5tupleIJNS5_1CILi1EEES8_S8_EEENS6_IJNS7_ILi192EEENS7_ILi128EEENS7_ILi96EEEEEELi96ENS_12float_e4m3_tEfNS_4arch4Sm90ELb0ELb1ELb0ELb1ELb1ELb1ELb0ELb1ELb1ELb1ELb0ELb0EEENS1_21CollectiveEpilogueFwdINS6_IJSA_SC_SB_EEES9_NS_10bfloat16_tESG_Li384ELb1ELb1ELb0ELb1EEENS1_36VarlenDynamicPersistentTileSchedulerILi192ELi128ELi384ELi128ELb0ELb1ELb1ELb1ELb0ELb1EEEEEEEEEvNT_6ParamsE,"",@"SHT_CUDA_INFO"
	.sectionflags	@""
	.align	4


	//----- nvinfo : EIATTR_CUDA_API_VERSION
	.align		4
        /*0000*/ 	.byte	0x04, 0x37
        /*0002*/ 	.short	(.L_126 - .L_125)
.L_125:
        /*0004*/ 	.word	0x00000082


	//----- nvinfo : EIATTR_KPARAM_INFO
	.align		4
.L_126:
        /*0008*/ 	.byte	0x04, 0x17
        /*000a*/ 	.short	(.L_128 - .L_127)
.L_127:
        /*000c*/ 	.word	0x00000000
        /*0010*/ 	.short	0x0000
        /*0012*/ 	.short	0x0000
        /*0014*/ 	.byte	0x00, 0xf0, 0x01, 0x2a


	//----- nvinfo : EIATTR_SPARSE_MMA_MASK
	.align		4
.L_128:
        /*0018*/ 	.byte	0x03, 0x50
        /*001a*/ 	.short	0x0000


	//----- nvinfo : EIATTR_MAXREG_COUNT
	.align		4
        /*001c*/ 	.byte	0x03, 0x1b
        /*001e*/ 	.short	0x0080


	//----- nvinfo : EIATTR_MERCURY_ISA_VERSION
	.align		4
        /*0020*/ 	.byte	0x03, 0x5f
        /*0022*/ 	.short	0x0101


	//----- nvinfo : EIATTR_VRC_CTA_INIT_COUNT
	.align		4
        /*0024*/ 	.byte	0x02, 0x4a
	.zero		1
	.zero		1


	//----- nvinfo : EIATTR_EXIT_INSTR_OFFSETS
	.align		4
        /*0028*/ 	.byte	0x04, 0x1c
        /*002a*/ 	.short	(.L_130 - .L_129)


	//   ....[0]....
.L_129:
        /*002c*/ 	.word	0x00000010


	//----- nvinfo : EIATTR_MAX_THREADS
	.align		4
.L_130:
        /*0030*/ 	.byte	0x04, 0x05
        /*0032*/ 	.short	(.L_132 - .L_131)
.L_131:
        /*0034*/ 	.word	0x00000200
        /*0038*/ 	.word	0x00000001
        /*003c*/ 	.word	0x00000001


	//----- nvinfo : EIATTR_CBANK_PARAM_SIZE
	.align		4
.L_132:
        /*0040*/ 	.byte	0x03, 0x19
        /*0042*/ 	.short	0x0a80


	//----- nvinfo : EIATTR_PARAM_CBANK
	.align		4
        /*0044*/ 	.byte	0x04, 0x0a
        /*0046*/ 	.short	(.L_134 - .L_133)
	.align		4
.L_133:
        /*0048*/ 	.word	index@(.nv.constant0._ZN7cutlass13device_kernelIN5flash11enable_sm90INS1_16FlashAttnFwdSm90INS1_25CollectiveMainloopFwdSm90ILi2EN4cute5tupleIJNS5_1CILi1EEES8_S8_EEENS6_IJNS7_ILi192EEENS7_ILi128EEENS7_ILi96EEEEEELi96ENS_12float_e4m3_tEfNS_4arch4Sm90ELb0ELb1ELb0ELb1ELb1ELb1ELb0ELb1ELb1ELb1ELb0ELb0EEENS1_21CollectiveEpilogueFwdINS6_IJSA_SC_SB_EEES9_NS_10bfloat16_tESG_Li384ELb1ELb1ELb0ELb1EEENS1_36VarlenDynamicPersistentTileSchedulerILi192ELi128ELi384ELi128ELb0ELb1ELb1ELb1ELb0ELb1EEEEEEEEEvNT_6ParamsE)
        /*004c*/ 	.short	0x0380
        /*004e*/ 	.short	0x0a80


	//----- nvinfo : EIATTR_SW_WAR
	.align		4
.L_134:
        /*0050*/ 	.byte	0x04, 0x36
        /*0052*/ 	.short	(.L_136 - .L_135)
.L_135:
        /*0054*/ 	.word	0x00000008
.L_136:


//--------------------- .nv.info._ZN7cutlass13device_kernelIN5flash11enable_sm90INS1_16FlashAttnFwdSm90INS1_25CollectiveMainloopFwdSm90ILi2EN4cute5tupleIJNS5_1CILi1EEES8_S8_EEENS6_IJNS7_ILi192EEENS7_ILi128EEENS7_ILi96EEEEEELi96ENS_12float_e4m3_tEfNS_4arch4Sm90ELb1ELb0ELb0ELb0ELb1ELb0ELb0ELb1ELb1ELb1ELb0ELb0EEENS1_21CollectiveEpilogueFwdINS6_IJSA_SC_SB_EEES9_NS_10bfloat16_tESG_Li384ELb0ELb1ELb0ELb1EEENS1_30DynamicPersistentTileSchedulerILi384ELi128ELb0ELb1ELb1EEEEEEEEEvNT_6ParamsE --------------------------
	.section	.nv.info._ZN7cutlass13device_kernelIN5flash11enable_sm90INS1_16FlashAttnFwdSm90INS1_25CollectiveMainloopFwdSm90ILi2EN4cute5tupleIJNS5_1CILi1EEES8_S8_EEENS6_IJNS7_ILi192EEENS7_ILi128EEENS7_ILi96EEEEEELi96ENS_12float_e4m3_tEfNS_4arch4Sm90ELb1ELb0ELb0ELb0ELb1ELb0ELb0ELb1ELb1ELb1ELb0ELb0EEENS1_21CollectiveEpilogueFwdINS6_IJSA_SC_SB_EEES9_NS_10bfloat16_tESG_Li384ELb0ELb1ELb0ELb1EEENS1_30DynamicPersistentTileSchedulerILi384ELi128ELb0ELb1ELb1EEEEEEEEEvNT_6ParamsE,"",@"SHT_CUDA_INFO"
	.sectionflags	@""
	.align	4


	//----- nvinfo : EIATTR_CUDA_API_VERSION
	.align		4
        /*0000*/ 	.byte	0x04, 0x37
        /*0002*/ 	.short	(.L_138 - .L_137)
.L_137:
        /*0004*/ 	.word	0x00000082


	//----- nvinfo : EIATTR_KPARAM_INFO
	.align		4
.L_138:
        /*0008*/ 	.byte	0x04, 0x17
        /*000a*/ 	.short	(.L_140 - .L_139)
.L_139:
        /*000c*/ 	.word	0x00000000
        /*0010*/ 	.short	0x0000
        /*0012*/ 	.short	0x0000
        /*0014*/ 	.byte	0x00, 0xf0, 0x01, 0x2a


	//----- nvinfo : EIATTR_SPARSE_MMA_MASK
	.align		4
.L_140:
        /*0018*/ 	.byte	0x03, 0x50
        /*001a*/ 	.short	0x0000


	//----- nvinfo : EIATTR_MAXREG_COUNT
	.align		4
        /*001c*/ 	.byte	0x03, 0x1b
        /*001e*/ 	.short	0x0080


	//----- nvinfo : EIATTR_MERCURY_ISA_VERSION
	.align		4
        /*0020*/ 	.byte	0x03, 0x5f
        /*0022*/ 	.short	0x0101


	//----- nvinfo : EIATTR_VRC_CTA_INIT_COUNT
	.align		4
        /*0024*/ 	.byte	0x02, 0x4a
	.zero		1
	.zero		1


	//----- nvinfo : EIATTR_EXIT_INSTR_OFFSETS
	.align		4
        /*0028*/ 	.byte	0x04, 0x1c
        /*002a*/ 	.short	(.L_142 - .L_141)


	//   ....[0]....
.L_141:
        /*002c*/ 	.word	0x00000010


	//----- nvinfo : EIATTR_MAX_THREADS
	.align		4
.L_142:
        /*0030*/ 	.byte	0x04, 0x05
        /*0032*/ 	.short	(.L_144 - .L_143)
.L_143:
        /*0034*/ 	.word	0x00000200
        /*0038*/ 	.word	0x00000001
        /*003c*/ 	.word	0x00000001


	//----- nvinfo : EIATTR_CBANK_PARAM_SIZE
	.align		4
.L_144:
        /*0040*/ 	.byte	0x03, 0x19
        /*0042*/ 	.short	0x0a80


	//----- nvinfo : EIATTR_PARAM_CBANK
	.align		4
        /*0044*/ 	.byte	0x04, 0x0a
        /*0046*/ 	.short	(.L_146 - .L_145)
	.align		4
.L_145:
        /*0048*/ 	.word	index@(.nv.constant0._ZN7cutlass13device_kernelIN5flash11enable_sm90INS1_16FlashAttnFwdSm90INS1_25CollectiveMainloopFwdSm90ILi2EN4cute5tupleIJNS5_1CILi1EEES8_S8_EEENS6_IJNS7_ILi192EEENS7_ILi128EEENS7_ILi96EEEEEELi96ENS_12float_e4m3_tEfNS_4arch4Sm90ELb1ELb0ELb0ELb0ELb1ELb0ELb0ELb1ELb1ELb1ELb0ELb0EEENS1_21CollectiveEpilogueFwdINS6_IJSA_SC_SB_EEES9_NS_10bfloat16_tESG_Li384ELb0ELb1ELb0ELb1EEENS1_30DynamicPersistentTileSchedulerILi384ELi128ELb0ELb1ELb1EEEEEEEEEvNT_6ParamsE)
        /*004c*/ 	.short	0x0380
        /*004e*/ 	.short	0x0a80


	//----- nvinfo : EIATTR_SW_WAR
	.align		4
.L_146:
        /*0050*/ 	.byte	0x04, 0x36
        /*0052*/ 	.short	(.L_148 - .L_147)
.L_147:
        /*0054*/ 	.word	0x00000008
.L_148:


//--------------------- .nv.info._ZN7cutlass13device_kernelIN5flash11enable_sm90INS1_16FlashAttnFwdSm90INS1_25CollectiveMainloopFwdSm90ILi2EN4cute5tupleIJNS5_1CILi1EEES8_S8_EEENS6_IJNS7_ILi192EEENS7_ILi128EEENS7_ILi96EEEEEELi96ENS_12float_e4m3_tEfNS_4arch4Sm90ELb1ELb0ELb0ELb1ELb1ELb0ELb0ELb1ELb1ELb1ELb0ELb0EEENS1_21CollectiveEpilogueFwdINS6_IJSA_SC_SB_EEES9_NS_10bfloat16_tESG_Li384ELb1ELb1ELb0ELb1EEENS1_36VarlenDynamicPersistentTileSchedulerILi192ELi128ELi384ELi128ELb0ELb1ELb1ELb1ELb1ELb1EEEEEEEEEvNT_6ParamsE --------------------------
	.section	.nv.info._ZN7cutlass13device_kernelIN5flash11enable_sm90INS1_16FlashAttnFwdSm90INS1_25CollectiveMainloopFwdSm90ILi2EN4cute5tupleIJNS5_1CILi1EEES8_S8_EEENS6_IJNS7_ILi192EEENS7_ILi128EEENS7_ILi96EEEEEELi96ENS_12float_e4m3_tEfNS_4arch4Sm90ELb1ELb0ELb0ELb1ELb1ELb0ELb0ELb1ELb1ELb1ELb0ELb0EEENS1_21CollectiveEpilogueFwdINS6_IJSA_SC_SB_EEES9_NS_10bfloat16_tESG_Li384ELb1ELb1ELb0ELb1EEENS1_36VarlenDynamicPersistentTileSchedulerILi192ELi128ELi384ELi128ELb0ELb1ELb1ELb1ELb1ELb1EEEEEEEEEvNT_6ParamsE,"",@"SHT_CUDA_INFO"
	.sectionflags	@""
	.align	4


	//----- nvinfo : EIATTR_CUDA_API_VERSION
	.align		4
        /*0000*/ 	.byte	0x04, 0x37
        /*0002*/ 	.short	(.L_150 - .L_149)
.L_149:
        /*0004*/ 	.word	0x00000082


	//----- nvinfo : EIATTR_KPARAM_INFO
	.align		4
.L_150:
        /*0008*/ 	.byte	0x04, 0x17
        /*000a*/ 	.short	(.L_152 - .L_151)
.L_151:
        /*000c*/ 	.word	0x00000000
        /*0010*/ 	.short	0x0000
        /*0012*/ 	.short	0x0000
        /*0014*/ 	.byte	0x00, 0xf0, 0x01, 0x2a


	//----- nvinfo : EIATTR_SPARSE_MMA_MASK
	.align		4
.L_152:
        /*0018*/ 	.byte	0x03, 0x50
        /*001a*/ 	.short	0x0000


	//----- nvinfo : EIATTR_MAXREG_COUNT
	.align		4
        /*001c*/ 	.byte	0x03, 0x1b
        /*001e*/ 	.short	0x0080


	//----- nvinfo : EIATTR_MERCURY_ISA_VERSION
	.align		4
        /*0020*/ 	.byte	0x03, 0x5f
        /*0022*/ 	.short	0x0101


	//----- nvinfo : EIATTR_VRC_CTA_INIT_COUNT
	.align		4
        /*0024*/ 	.byte	0x02, 0x4a
	.zero		1
	.zero		1


	//----- nvinfo : EIATTR_EXIT_INSTR_OFFSETS
	.align		4
        /*0028*/ 	.byte	0x04, 0x1c
        /*002a*/ 	.short	(.L_154 - .L_153)


	//   ....[0]....
.L_153:
        /*002c*/ 	.word	0x00000010


	//----- nvinfo : EIATTR_MAX_THREADS
	.align		4
.L_154:
        /*0030*/ 	.byte	0x04, 0x05
        /*0032*/ 	.short	(.L_156 - .L_155)
.L_155:
        /*0034*/ 	.word	0x00000200
        /*0038*/ 	.word	0x00000001
        /*003c*/ 	.word	0x00000001


	//----- nvinfo : EIATTR_CBANK_PARAM_SIZE
	.align		4
.L_156:
        /*0040*/ 	.byte	0x03, 0x19
        /*0042*/ 	.short	0x0a80


	//----- nvinfo : EIATTR_PARAM_CBANK
	.align		4
        /*0044*/ 	.byte	0x04, 0x0a
        /*0046*/ 	.short	(.L_158 - .L_157)
	.align		4
.L_157:
        /*0048*/ 	.word	index@(.nv.constant0._ZN7cutlass13device_kernelIN5flash11enable_sm90INS1_16FlashAttnFwdSm90INS1_25CollectiveMainloopFwdSm90ILi2EN4cute5tupleIJNS5_1CILi1EEES8_S8_EEENS6_IJNS7_ILi192EEENS7_ILi128EEENS7_ILi96EEEEEELi96ENS_12float_e4m3_tEfNS_4arch4Sm90ELb1ELb0ELb0ELb1ELb1ELb0ELb0ELb1ELb1ELb1ELb0ELb0EEENS1_21CollectiveEpilogueFwdINS6_IJSA_SC_SB_EEES9_NS_10bfloat16_tESG_Li384ELb1ELb1ELb0ELb1EEENS1_36VarlenDynamicPersistentTileSchedulerILi192ELi128ELi384ELi128ELb0ELb1ELb1ELb1ELb1ELb1EEEEEEEEEvNT_6ParamsE)
        /*004c*/ 	.short	0x0380
        /*004e*/ 	.short	0x0a80


	//----- nvinfo : EIATTR_SW_WAR
	.align		4
.L_158:
        /*0050*/ 	.byte	0x04, 0x36
        /*0052*/ 	.short	(.L_160 - .L_159)
.L_159:
        /*0054*/ 	.word	0x00000008
.L_160:


//--------------------- .nv.info._ZN7cutlass13device_kernelIN5flash11enable_sm90INS1_16FlashAttnFwdSm90INS1_25CollectiveMainloopFwdSm90ILi2EN4cute5tupleIJNS5_1CILi1EEES8_S8_EEENS6_IJNS7_ILi192EEENS7_ILi128EEENS7_ILi96EEEEEELi96ENS_12float_e4m3_tEfNS_4arch4Sm90ELb1ELb0ELb0ELb1ELb1ELb1ELb0ELb1ELb1ELb1ELb0ELb0EEENS1_21CollectiveEpilogueFwdINS6_IJSA_SC_SB_EEES9_NS_10bfloat16_tESG_Li384ELb1ELb1ELb0ELb1EEENS1_36VarlenDynamicPersistentTileSchedulerILi192ELi128ELi384ELi128ELb0ELb1ELb1ELb1ELb1ELb1EEEEEEEEEvNT_6ParamsE --------------------------
	.section	.nv.info._ZN7cutlass13device_kernelIN5flash11enable_sm90INS1_16FlashAttnFwdSm90INS1_25CollectiveMainloopFwdSm90ILi2EN4cute5tupleIJNS5_1CILi1EEES8_S8_EEENS6_IJNS7_ILi192EEENS7_ILi128EEENS7_ILi96EEEEEELi96ENS_12float_e4m3_tEfNS_4arch4Sm90ELb1ELb0ELb0ELb1ELb1ELb1ELb0ELb1ELb1ELb1ELb0ELb0EEENS1_21CollectiveEpilogueFwdINS6_IJSA_SC_SB_EEES9_NS_10bfloat16_tESG_Li384ELb1ELb1ELb0ELb1EEENS1_36VarlenDynamicPersistentTileSchedulerILi192ELi128ELi384ELi128ELb0ELb1ELb1ELb1ELb1ELb1EEEEEEEEEvNT_6ParamsE,"",@"SHT_CUDA_INFO"
	.sectionflags	@""
	.align	4


	//----- nvinfo : EIATTR_CUDA_API_VERSION
	.align		4
        /*0000*/ 	.byte	0x04, 0x37
        /*0002*/ 	.short	(.L_162 - .L_161)
.L_161:
        /*0004*/ 	.word	0x00000082


	//----- nvinfo : EIATTR_KPARAM_INFO
	.align		4
.L_162:
        /*0008*/ 	.byte	0x04, 0x17
        /*000a*/ 	.short	(.L_164 - .L_163)
.L_163:
        /*000c*/ 	.word	0x00000000
        /*0010*/ 	.short	0x0000
        /*0012*/ 	.short	0x0000
        /*0014*/ 	.byte	0x00, 0xf0, 0x01, 0x2a


	//----- nvinfo : EIATTR_SPARSE_MMA_MASK
	.align		4
.L_164:
        /*0018*/ 	.byte	0x03, 0x50
        /*001a*/ 	.short	0x0000


	//----- nvinfo : EIATTR_MAXREG_COUNT
	.align		4
        /*001c*/ 	.byte	0x03, 0x1b
        /*001e*/ 	.short	0x0080


	//----- nvinfo : EIATTR_MERCURY_ISA_VERSION
	.align		4
        /*0020*/ 	.byte	0x03, 0x5f
        /*0022*/ 	.short	0x0101


	//----- nvinfo : EIATTR_VRC_CTA_INIT_COUNT
	.align		4
        /*0024*/ 	.byte	0x02, 0x4a
	.zero		1
	.zero		1


	//----- nvinfo : EIATTR_EXIT_INSTR_OFFSETS
	.align		4
        /*0028*/ 	.byte	0x04, 0x1c
        /*002a*/ 	.short	(.L_166 - .L_165)


	//   ....[0]....
.L_165:
        /*002c*/ 	.word	0x00000010


	//----- nvinfo : EIATTR_MAX_THREADS
	.align		4
.L_166:
        /*0030*/ 	.byte	0x04, 0x05
        /*0032*/ 	.short	(.L_168 - .L_167)
.L_167:
        /*0034*/ 	.word	0x00000200
        /*0038*/ 	.word	0x00000001
        /*003c*/ 	.word	0x00000001


	//----- nvinfo : EIATTR_CBANK_PARAM_SIZE
	.align		4
.L_168:
        /*0040*/ 	.byte	0x03, 0x19
        /*0042*/ 	.short	0x0a80


	//----- nvinfo : EIATTR_PARAM_CBANK
	.align		4
        /*0044*/ 	.byte	0x04, 0x0a
        /*0046*/ 	.short	(.L_170 - .L_169)
	.align		4
.L_169:
        /*0048*/ 	.word	index@(.nv.constant0._ZN7cutlass13device_kernelIN5flash11enable_sm90INS1_16FlashAttnFwdSm90INS1_25CollectiveMainloopFwdSm90ILi2EN4cute5tupleIJNS5_1CILi1EEES8_S8_EEENS6_IJNS7_ILi192EEENS7_ILi128EEENS7_ILi96EEEEEELi96ENS_12float_e4m3_tEfNS_4arch4Sm90ELb1ELb0ELb0ELb1ELb1ELb1ELb0ELb1ELb1ELb1ELb0ELb0EEENS1_21CollectiveEpilogueFwdINS6_IJSA_SC_SB_EEES9_NS_10bfloat16_tESG_Li384ELb1ELb1ELb0ELb1EEENS1_36VarlenDynamicPersistentTileSchedulerILi192ELi128ELi384ELi128ELb0ELb1ELb1ELb1ELb1ELb1EEEEEEEEEvNT_6ParamsE)
        /*004c*/ 	.short	0x0380
        /*004e*/ 	.short	0x0a80


	//----- nvinfo : EIATTR_SW_WAR
	.align		4
.L_170:
        /*0050*/ 	.byte	0x04, 0x36
        /*0052*/ 	.short	(.L_172 - .L_171)
.L_171:
        /*0054*/ 	.word	0x00000008
.L_172:


//--------------------- .nv.callgraph             --------------------------
	.section	.nv.callgraph,"",@"SHT_CUDA_CALLGRAPH"
	.align	4
	.sectionentsize	8
	.align		4
        /*0000*/ 	.word	0x00000000
	.align		4
        /*0004*/ 	.word	0xffffffff
	.align		4
        /*0008*/ 	.word	0x00000000
	.align		4
        /*000c*/ 	.word	0xfffffffe
	.align		4
        /*0010*/ 	.word	0x00000000
	.align		4
        /*0014*/ 	.word	0xfffffffd
	.align		4
        /*0018*/ 	.word	0x00000000
	.align		4
        /*001c*/ 	.word	0xfffffffc


//--------------------- .nv.constant4             --------------------------
	.section	.nv.constant4,"a",@progbits
	.align	8
	.align		8
.nv.constant4:
        /*0000*/ 	.dword	_ZN71_INTERNAL_468d2551_35_flash_fwd_hdim96_e4m3_paged_sm90_cu_ceb34e2a_34944cuda3std3__45__cpo5beginE
	.align		8
        /*0008*/ 	.dword	_ZN71_INTERNAL_468d2551_35_flash_fwd_hdim96_e4m3_paged_sm90_cu_ceb34e2a_34944cuda3std3__45__cpo3endE
	.align		8
        /*0010*/ 	.dword	_ZN71_INTERNAL_468d2551_35_flash_fwd_hdim96_e4m3_paged_sm90_cu_ceb34e2a_34944cuda3std3__45__cpo6cbeginE
	.align		8
        /*0018*/ 	.dword	_ZN71_INTERNAL_468d2551_35_flash_fwd_hdim96_e4m3_paged_sm90_cu_ceb34e2a_34944cuda3std3__45__cpo4cendE
	.align		8
        /*0020*/ 	.dword	_ZN71_INTERNAL_468d2551_35_flash_fwd_hdim96_e4m3_paged_sm90_cu_ceb34e2a_34944cuda3std3__473_GLOBAL__N__468d2551_35_flash_fwd_hdim96_e4m3_paged_sm90_cu_ceb34e2a_34946ignoreE
	.align		8
        /*0028*/ 	.dword	_ZN71_INTERNAL_468d2551_35_flash_fwd_hdim96_e4m3_paged_sm90_cu_ceb34e2a_34944cuda3std3__419piecewise_constructE
	.align		8
        /*0030*/ 	.dword	_ZN71_INTERNAL_468d2551_35_flash_fwd_hdim96_e4m3_paged_sm90_cu_ceb34e2a_34944cuda3std3__48in_placeE
	.align		8
        /*0038*/ 	.dword	_ZN71_INTERNAL_468d2551_35_flash_fwd_hdim96_e4m3_paged_sm90_cu_ceb34e2a_34944cuda3std6ranges3__45__cpo4swapE
	.align		8
        /*0040*/ 	.dword	_ZN71_INTERNAL_468d2551_35_flash_fwd_hdim96_e4m3_paged_sm90_cu_ceb34e2a_34944cuda3std6ranges3__45__cpo9iter_moveE
	.align		8
        /*0048*/ 	.dword	_ZN71_INTERNAL_468d2551_35_flash_fwd_hdim96_e4m3_paged_sm90_cu_ceb34e2a_34944cute7productE
	.align		8
        /*0050*/ 	.dword	_ZN71_INTERNAL_468d2551_35_flash_fwd_hdim96_e4m3_paged_sm90_cu_ceb34e2a_34944cute1_E


//--------------------- .text._ZN7cutlass13device_kernelIN5flash11enable_sm90INS1_16FlashAttnFwdSm90INS1_25CollectiveMainloopFwdSm90ILi2EN4cute5tupleIJNS5_1CILi1EEES8_S8_EEENS6_IJNS7_ILi192EEENS7_ILi128EEENS7_ILi96EEEEEELi96ENS_12float_e4m3_tEfNS_4arch4Sm90ELb0ELb0ELb0ELb0ELb1ELb0ELb0ELb1ELb1ELb1ELb0ELb0EEENS1_21CollectiveEpilogueFwdINS6_IJSA_SC_SB_EEES9_NS_10bfloat16_tESG_Li384ELb0ELb1ELb0ELb1EEENS1_29StaticPersistentTileSchedulerILb0EEEEEEEEEvNT_6ParamsE --------------------------
	.section	.text._ZN7cutlass13device_kernelIN5flash11enable_sm90INS1_16FlashAttnFwdSm90INS1_25CollectiveMainloopFwdSm90ILi2EN4cute5tupleIJNS5_1CILi1EEES8_S8_EEENS6_IJNS7_ILi192EEENS7_ILi128EEENS7_ILi96EEEEEELi96ENS_12float_e4m3_tEfNS_4arch4Sm90ELb0ELb0ELb0ELb0ELb1ELb0ELb0ELb1ELb1ELb1ELb0ELb0EEENS1_21CollectiveEpilogueFwdINS6_IJSA_SC_SB_EEES9_NS_10bfloat16_tESG_Li384ELb0ELb1ELb0ELb1EEENS1_29StaticPersistentTileSchedulerILb0EEEEEEEEEvNT_6ParamsE,"ax",@progbits
	.align	128
.text._ZN7cutlass13device_kernelIN5flash11enable_sm90INS1_16FlashAttnFwdSm90INS1_25CollectiveMainloopFwdSm90ILi2EN4cute5tupleIJNS5_1CILi1EEES8_S8_EEENS6_IJNS7_ILi192EEENS7_ILi128EEENS7_ILi96EEEEEELi96ENS_12float_e4m3_tEfNS_4arch4Sm90ELb0ELb0ELb0ELb0ELb1ELb0ELb0ELb1ELb1ELb1ELb0ELb0EEENS1_21CollectiveEpilogueFwdINS6_IJSA_SC_SB_EEES9_NS_10bfloat16_tESG_Li384ELb0ELb1ELb0ELb1EEENS1_29StaticPersistentTileSchedulerILb0EEEEEEEEEvNT_6ParamsE:
        .type           _ZN7cutlass13device_kernelIN5flash11enable_sm90INS1_16FlashAttnFwdSm90INS1_25CollectiveMainloopFwdSm90ILi2EN4cute5tupleIJNS5_1CILi1EEES8_S8_EEENS6_IJNS7_ILi192EEENS7_ILi128EEENS7_ILi96EEEEEELi96ENS_12float_e4m3_tEfNS_4arch4Sm90ELb0ELb0ELb0ELb0ELb1ELb0ELb0ELb1ELb1ELb1ELb0ELb0EEENS1_21CollectiveEpilogueFwdINS6_IJSA_SC_SB_EEES9_NS_10bfloat16_tESG_Li384ELb0ELb1ELb0ELb1EEENS1_29StaticPersistentTileSchedulerILb0EEEEEEEEEvNT_6ParamsE,@function
        .size           _ZN7cutlass13device_kernelIN5flash11enable_sm90INS1_16FlashAttnFwdSm90INS1_25CollectiveMainloopFwdSm90ILi2EN4cute5tupleIJNS5_1CILi1EEES8_S8_EEENS6_IJNS7_ILi192EEENS7_ILi128EEENS7_ILi96EEEEEELi96ENS_12float_e4m3_tEfNS_4arch4Sm90ELb0ELb0ELb0ELb0ELb1ELb0ELb0ELb1ELb1ELb1ELb0ELb0EEENS1_21CollectiveEpilogueFwdINS6_IJSA_SC_SB_EEES9_NS_10bfloat16_tESG_Li384ELb0ELb1ELb0ELb1EEENS1_29StaticPersistentTileSchedulerILb0EEEEEEEEEvNT_6ParamsE,(.L_x_9 - _ZN7cutlass13device_kernelIN5flash11enable_sm90INS1_16FlashAttnFwdSm90INS1_25CollectiveMainloopFwdSm90ILi2EN4cute5tupleIJNS5_1CILi1EEES8_S8_EEENS6_IJNS7_ILi192EEENS7_ILi128EEENS7_ILi96EEEEEELi96ENS_12float_e4m3_tEfNS_4arch4Sm90ELb0ELb0ELb0ELb0ELb1ELb0ELb0ELb1ELb1ELb1ELb0ELb0EEENS1_21CollectiveEpilogueFwdINS6_IJSA_SC_SB_EEES9_NS_10bfloat16_tESG_Li384ELb0ELb1ELb0ELb1EEENS1_29StaticPersistentTileSchedulerILb0EEEEEEEEEvNT_6ParamsE)
        .other          _ZN7cutlass13device_kernelIN5flash11enable_sm90INS1_16FlashAttnFwdSm90INS1_25CollectiveMainloopFwdSm90ILi2EN4cute5tupleIJNS5_1CILi1EEES8_S8_EEENS6_IJNS7_ILi192EEENS7_ILi128EEENS7_ILi96EEEEEELi96ENS_12float_e4m3_tEfNS_4arch4Sm90ELb0ELb0ELb0ELb0ELb1ELb0ELb0ELb1ELb1ELb1ELb0ELb0EEENS1_21CollectiveEpilogueFwdINS6_IJSA_SC_SB_EEES9_NS_10bfloat16_tESG_Li384ELb0ELb1ELb0ELb1EEENS1_29StaticPersistentTileSchedulerILb0EEEEEEEEEvNT_6ParamsE,@"STO_CUDA_ENTRY STV_DEFAULT"
_ZN7cutlass13device_kernelIN5flash11enable_sm90INS1_16FlashAttnFwdSm90INS1_25CollectiveMainloopFwdSm90ILi2EN4cute5tupleIJNS5_1CILi1EEES8_S8_EEENS6_IJNS7_ILi192EEENS7_ILi128EEENS7_ILi96EEEEEELi96ENS_12float_e4m3_tEfNS_4arch4Sm90ELb0ELb0ELb0ELb0ELb1ELb0ELb0ELb1ELb1ELb1ELb0ELb0EEENS1_21CollectiveEpilogueFwdINS6_IJSA_SC_SB_EEES9_NS_10bfloat16_tESG_Li384ELb0ELb1ELb0ELb1EEENS1_29StaticPersistentTileSchedulerILb0EEEEEEEEEvNT_6ParamsE:
[----:B------:R-:W-:Y:S01]  /*0000*/  LDC R1, c[0x0][0x37c] ;  /* 0x0000df00ff017b82 */ /* 0x000fe20000000800 */
[----:B------:R-:W-:Y:S05]  /*0010*/  EXIT ;  /* 0x000000000000794d */ /* 0x000fea0003800000 */
.L_x_0:
[----:B------:R-:W-:-:S00]  /*0020*/  BRA `(.L_x_0) ;  /* 0xfffffffc00fc7947 */ /* 0x000fc0000383ffff */
[----:B------:R-:W-:-:S00]  /*0030*/  NOP ;  /* 0x0000000000007918 */ /* 0x000fc00000000000 */
        /* <DEDUP_REMOVED lines=12> */
.L_x_9:


//--------------------- .text._ZN7cutlass13device_kernelIN5flash11enable_sm90INS1_16FlashAttnFwdSm90INS1_25CollectiveMainloopFwdSm90ILi2EN4cute5tupleIJNS5_1CILi1EEES8_S8_EEENS6_IJNS7_ILi192EEENS7_ILi128EEENS7_ILi96EEEEEELi96ENS_12float_e4m3_tEfNS_4arch4Sm90ELb0ELb0ELb0ELb1ELb1ELb0ELb0ELb1ELb1ELb1ELb0ELb0EEENS1_21CollectiveEpilogueFwdINS6_IJSA_SC_SB_EEES9_NS_10bfloat16_tESG_Li384ELb1ELb1ELb0ELb1EEENS1_36VarlenDynamicPersistentTileSchedulerILi192ELi128ELi384ELi128ELb0ELb1ELb1ELb0ELb1ELb1EEEEEEEEEvNT_6ParamsE --------------------------
	.section	.text._ZN7cutlass13device_kernelIN5flash11enable_sm90INS1_16FlashAttnFwdSm90INS1_25CollectiveMainloopFwdSm90ILi2EN4cute5tupleIJNS5_1CILi1EEES8_S8_EEENS6_IJNS7_ILi192EEENS7_ILi128EEENS7_ILi96EEEEEELi96ENS_12float_e4m3_tEfNS_4arch4Sm90ELb0ELb0ELb0ELb1ELb1ELb0ELb0ELb1ELb1ELb1ELb0ELb0EEENS1_21CollectiveEpilogueFwdINS6_IJSA_SC_SB_EEES9_NS_10bfloat16_tESG_Li384ELb1ELb1ELb0ELb1EEENS1_36VarlenDynamicPersistentTileSchedulerILi192ELi128ELi384ELi128ELb0ELb1ELb1ELb0ELb1ELb1EEEEEEEEEvNT_6ParamsE,"ax",@progbits
	.align	128
.text._ZN7cutlass13device_kernelIN5flash11enable_sm90INS1_16FlashAttnFwdSm90INS1_25CollectiveMainloopFwdSm90ILi2EN4cute5tupleIJNS5_1CILi1EEES8_S8_EEENS6_IJNS7_ILi192EEENS7_ILi128EEENS7_ILi96EEEEEELi96ENS_12float_e4m3_tEfNS_4arch4Sm90ELb0ELb0ELb0ELb1ELb1ELb0ELb0ELb1ELb1ELb1ELb0ELb0EEENS1_21CollectiveEpilogueFwdINS6_IJSA_SC_SB_EEES9_NS_10bfloat16_tESG_Li384ELb1ELb1ELb0ELb1EEENS1_36VarlenDynamicPersistentTileSchedulerILi192ELi128ELi384ELi128ELb0ELb1ELb1ELb0ELb1ELb1EEEEEEEEEvNT_6ParamsE:
        .type           _ZN7cutlass13device_kernelIN5flash11enable_sm90INS1_16FlashAttnFwdSm90INS1_25CollectiveMainloopFwdSm90ILi2EN4cute5tupleIJNS5_1CILi1EEES8_S8_EEENS6_IJNS7_ILi192EEENS7_ILi128EEENS7_ILi96EEEEEELi96ENS_12float_e4m3_tEfNS_4arch4Sm90ELb0ELb0ELb0ELb1ELb1ELb0ELb0ELb1ELb1ELb1ELb0ELb0EEENS1_21CollectiveEpilogueFwdINS6_IJSA_SC_SB_EEES9_NS_10bfloat16_tESG_Li384ELb1ELb1ELb0ELb1EEENS1_36VarlenDynamicPersistentTileSchedulerILi192ELi128ELi384ELi128ELb0ELb1ELb1ELb0ELb1ELb1EEEEEEEEEvNT_6ParamsE,@function
        .size           _ZN7cutlass13device_kernelIN5flash11enable_sm90INS1_16FlashAttnFwdSm90INS1_25CollectiveMainloopFwdSm90ILi2EN4cute5tupleIJNS5_1CILi1EEES8_S8_EEENS6_IJNS7_ILi192EEENS7_ILi128EEENS7_ILi96EEEEEELi96ENS_12float_e4m3_tEfNS_4arch4Sm90ELb0ELb0ELb0ELb1ELb1ELb0ELb0ELb1ELb1ELb1ELb0ELb0EEENS1_21CollectiveEpilogueFwdINS6_IJSA_SC_SB_EEES9_NS_10bfloat16_tESG_Li384ELb1ELb1ELb0ELb1EEENS1_36VarlenDynamicPersistentTileSchedulerILi192ELi128ELi384ELi128ELb0ELb1ELb1ELb0ELb1ELb1EEEEEEEEEvNT_6ParamsE,(.L_x_10 - _ZN7cutlass13device_kernelIN5flash11enable_sm90INS1_16FlashAttnFwdSm90INS1_25CollectiveMainloopFwdSm90ILi2EN4cute5tupleIJNS5_1CILi1EEES8_S8_EEENS6_IJNS7_ILi192EEENS7_ILi128EEENS7_ILi96EEEEEELi96ENS_12float_e4m3_tEfNS_4arch4Sm90ELb0ELb0ELb0ELb1ELb1ELb0ELb0ELb1ELb1ELb1ELb0ELb0EEENS1_21CollectiveEpilogueFwdINS6_IJSA_SC_SB_EEES9_NS_10bfloat16_tESG_Li384ELb1ELb1ELb0ELb1EEENS1_36VarlenDynamicPersistentTileSchedulerILi192ELi128ELi384ELi128ELb0ELb1ELb1ELb0ELb1ELb1EEEEEEEEEvNT_6ParamsE)
        .other          _ZN7cutlass13device_kernelIN5flash11enable_sm90INS1_16FlashAttnFwdSm90INS1_25CollectiveMainloopFwdSm90ILi2EN4cute5tupleIJNS5_1CILi1EEES8_S8_EEENS6_IJNS7_ILi192EEENS7_ILi128EEENS7_ILi96EEEEEELi96ENS_12float_e4m3_tEfNS_4arch4Sm90ELb0ELb0ELb0ELb1ELb1ELb0ELb0ELb1ELb1ELb1ELb0ELb0EEENS1_21CollectiveEpilogueFwdINS6_IJSA_SC_SB_EEES9_NS_10bfloat16_tESG_Li384ELb1ELb1ELb0ELb1EEENS1_36VarlenDynamicPersistentTileSchedulerILi192ELi128ELi384ELi128ELb0ELb1ELb1ELb0ELb1ELb1EEEEEEEEEvNT_6ParamsE,@"STO_CUDA_ENTRY STV_DEFAULT"
_ZN7cutlass13device_kernelIN5flash11enable_sm90INS1_16FlashAttnFwdSm90INS1_25CollectiveMainloopFwdSm90ILi2EN4cute5tupleIJNS5_1CILi1EEES8_S8_EEENS6_IJNS7_ILi192EEENS7_ILi128EEENS7_ILi96EEEEEELi96ENS_12float_e4m3_tEfNS_4arch4Sm90ELb0ELb0ELb0ELb1ELb1ELb0ELb0ELb1ELb1ELb1ELb0ELb0EEENS1_21CollectiveEpilogueFwdINS6_IJSA_SC_SB_EEES9_NS_10bfloat16_tESG_Li384ELb1ELb1ELb0ELb1EEENS1_36VarlenDynamicPersistentTileSchedulerILi192ELi128ELi384ELi128ELb0ELb1ELb1ELb0ELb1ELb1EEEEEEEEEvNT_6ParamsE:
[----:B------:R-:W-:Y:S01]  /*0000*/  LDC R1, c[0x0][0x37c] ;  /* 0x0000df00ff017b82 */ /* 0x000fe20000000800 */
[----:B------:R-:W-:Y:S05]  /*0010*/  EXIT ;  /* 0x000000000000794d */ /* 0x000fea0003800000 */
.L_x_1:
        /* <DEDUP_REMOVED lines=14> */
.L_x_10:


//--------------------- .text._ZN7cutlass13device_kernelIN5flash11enable_sm90INS1_16FlashAttnFwdSm90INS1_25CollectiveMainloopFwdSm90ILi2EN4cute5tupleIJNS5_1CILi1EEES8_S8_EEENS6_IJNS7_ILi192EEENS7_ILi128EEENS7_ILi96EEEEEELi96ENS_12float_e4m3_tEfNS_4arch4Sm90ELb0ELb0ELb0ELb1ELb1ELb1ELb0ELb1ELb1ELb1ELb0ELb0EEENS1_21CollectiveEpilogueFwdINS6_IJSA_SC_SB_EEES9_NS_10bfloat16_tESG_Li384ELb1ELb1ELb0ELb1EEENS1_36VarlenDynamicPersistentTileSchedulerILi192ELi128ELi384ELi128ELb0ELb1ELb1ELb0ELb1ELb1EEEEEEEEEvNT_6ParamsE --------------------------
	.section	.text._ZN7cutlass13device_kernelIN5flash11enable_sm90INS1_16FlashAttnFwdSm90INS1_25CollectiveMainloopFwdSm90ILi2EN4cute5tupleIJNS5_1CILi1EEES8_S8_EEENS6_IJNS7_ILi192EEENS7_ILi128EEENS7_ILi96EEEEEELi96ENS_12float_e4m3_tEfNS_4arch4Sm90ELb0ELb0ELb0ELb1ELb1ELb1ELb0ELb1ELb1ELb1ELb0ELb0EEENS1_21CollectiveEpilogueFwdINS6_IJSA_SC_SB_EEES9_NS_10bfloat16_tESG_Li384ELb1ELb1ELb0ELb1EEENS1_36VarlenDynamicPersistentTileSchedulerILi192ELi128ELi384ELi128ELb0ELb1ELb1ELb0ELb1ELb1EEEEEEEEEvNT_6ParamsE,"ax",@progbits
	.align	128
.text._ZN7cutlass13device_kernelIN5flash11enable_sm90INS1_16FlashAttnFwdSm90INS1_25CollectiveMainloopFwdSm90ILi2EN4cute5tupleIJNS5_1CILi1EEES8_S8_EEENS6_IJNS7_ILi192EEENS7_ILi128EEENS7_ILi96EEEEEELi96ENS_12float_e4m3_tEfNS_4arch4Sm90ELb0ELb0ELb0ELb1ELb1ELb1ELb0ELb1ELb1ELb1ELb0ELb0EEENS1_21CollectiveEpilogueFwdINS6_IJSA_SC_SB_EEES9_NS_10bfloat16_tESG_Li384ELb1ELb1ELb0ELb1EEENS1_36VarlenDynamicPersistentTileSchedulerILi192ELi128ELi384ELi128ELb0ELb1ELb1ELb0ELb1ELb1EEEEEEEEEvNT_6ParamsE:
        .type           _ZN7cutlass13device_kernelIN5flash11enable_sm90INS1_16FlashAttnFwdSm90INS1_25CollectiveMainloopFwdSm90ILi2EN4cute5tupleIJNS5_1CILi1EEES8_S8_EEENS6_IJNS7_ILi192EEENS7_ILi128EEENS7_ILi96EEEEEELi96ENS_12float_e4m3_tEfNS_4arch4Sm90ELb0ELb0ELb0ELb1ELb1ELb1ELb0ELb1ELb1ELb1ELb0ELb0EEENS1_21CollectiveEpilogueFwdINS6_IJSA_SC_SB_EEES9_NS_10bfloat16_tESG_Li384ELb1ELb1ELb0ELb1EEENS1_36VarlenDynamicPersistentTileSchedulerILi192ELi128ELi384ELi128ELb0ELb1ELb1ELb0ELb1ELb1EEEEEEEEEvNT_6ParamsE,@function
        .size           _ZN7cutlass13device_kernelIN5flash11enable_sm90INS1_16FlashAttnFwdSm90INS1_25CollectiveMainloopFwdSm90ILi2EN4cute5tupleIJNS5_1CILi1EEES8_S8_EEENS6_IJNS7_ILi192EEENS7_ILi128EEENS7_ILi96EEEEEELi96ENS_12float_e4m3_tEfNS_4arch4Sm90ELb0ELb0ELb0ELb1ELb1ELb1ELb0ELb1ELb1ELb1ELb0ELb0EEENS1_21CollectiveEpilogueFwdINS6_IJSA_SC_SB_EEES9_NS_10bfloat16_tESG_Li384ELb1ELb1ELb0ELb1EEENS1_36VarlenDynamicPersistentTileSchedulerILi192ELi128ELi384ELi128ELb0ELb1ELb1ELb0ELb1ELb1EEEEEEEEEvNT_6ParamsE,(.L_x_11 - _ZN7cutlass13device_kernelIN5flash11enable_sm90INS1_16FlashAttnFwdSm90INS1_25CollectiveMainloopFwdSm90ILi2EN4cute5tupleIJNS5_1CILi1EEES8_S8_EEENS6_IJNS7_ILi192EEENS7_ILi128EEENS7_ILi96EEEEEELi96ENS_12float_e4m3_tEfNS_4arch4Sm90ELb0ELb0ELb0ELb1ELb1ELb1ELb0ELb1ELb1ELb1ELb0ELb0EEENS1_21CollectiveEpilogueFwdINS6_IJSA_SC_SB_EEES9_NS_10bfloat16_tESG_Li384ELb1ELb1ELb0ELb1EEENS1_36VarlenDynamicPersistentTileSchedulerILi192ELi128ELi384ELi128ELb0ELb1ELb1ELb0ELb1ELb1EEEEEEEEEvNT_6ParamsE)
        .other          _ZN7cutlass13device_kernelIN5flash11enable_sm90INS1_16FlashAttnFwdSm90INS1_25CollectiveMainloopFwdSm90ILi2EN4cute5tupleIJNS5_1CILi1EEES8_S8_EEENS6_IJNS7_ILi192EEENS7_ILi128EEENS7_ILi96EEEEEELi96ENS_12float_e4m3_tEfNS_4arch4Sm90ELb0ELb0ELb0ELb1ELb1ELb1ELb0ELb1ELb1ELb1ELb0ELb0EEENS1_21CollectiveEpilogueFwdINS6_IJSA_SC_SB_EEES9_NS_10bfloat16_tESG_Li384ELb1ELb1ELb0ELb1EEENS1_36VarlenDynamicPersistentTileSchedulerILi192ELi128ELi384ELi128ELb0ELb1ELb1ELb0ELb1ELb1EEEEEEEEEvNT_6ParamsE,@"STO_CUDA_ENTRY STV_DEFAULT"
_ZN7cutlass13device_kernelIN5flash11enable_sm90INS1_16FlashAttnFwdSm90INS1_25CollectiveMainloopFwdSm90ILi2EN4cute5tupleIJNS5_1CILi1EEES8_S8_EEENS6_IJNS7_ILi192EEENS7_ILi128EEENS7_ILi96EEEEEELi96ENS_12float_e4m3_tEfNS_4arch4Sm90ELb0ELb0ELb0ELb1ELb1ELb1ELb0ELb1ELb1ELb1ELb0ELb0EEENS1_21CollectiveEpilogueFwdINS6_IJSA_SC_SB_EEES9_NS_10bfloat16_tESG_Li384ELb1ELb1ELb0ELb1EEENS1_36VarlenDynamicPersistentTileSchedulerILi192ELi128ELi384ELi128ELb0ELb1ELb1ELb0ELb1ELb1EEEEEEEEEvNT_6ParamsE:
[----:B------:R-:W-:Y:S01]  /*0000*/  LDC R1, c[0x0][0x37c] ;  /* 0x0000df00ff017b82 */ /* 0x000fe20000000800 */
[----:B------:R-:W-:Y:S05]  /*0010*/  EXIT ;  /* 0x000000000000794d */ /* 0x000fea0003800000 */
.L_x_2:
        /* <DEDUP_REMOVED lines=14> */
.L_x_11:


//--------------------- .text._ZN7cutlass13device_kernelIN5flash11enable_sm90INS1_16FlashAttnFwdSm90INS1_25CollectiveMainloopFwdSm90ILi2EN4cute5tupleIJNS5_1CILi1EEES8_S8_EEENS6_IJNS7_ILi192EEENS7_ILi128EEENS7_ILi96EEEEEELi96ENS_12float_e4m3_tEfNS_4arch4Sm90ELb0ELb1ELb0ELb0ELb1ELb0ELb0ELb1ELb1ELb1ELb0ELb0EEENS1_21CollectiveEpilogueFwdINS6_IJSA_SC_SB_EEES9_NS_10bfloat16_tESG_Li384ELb0ELb1ELb0ELb1EEENS1_30DynamicPersistentTileSchedulerILi384ELi128ELb0ELb1ELb1EEEEEEEEEvNT_6ParamsE --------------------------
	.section	.text._ZN7cutlass13device_kernelIN5flash11enable_sm90INS1_16FlashAttnFwdSm90INS1_25CollectiveMainloopFwdSm90ILi2EN4cute5tupleIJNS5_1CILi1EEES8_S8_EEENS6_IJNS7_ILi192EEENS7_ILi128EEENS7_ILi96EEEEEELi96ENS_12float_e4m3_tEfNS_4arch4Sm90ELb0ELb1ELb0ELb0ELb1ELb0ELb0ELb1ELb1ELb1ELb0ELb0EEENS1_21CollectiveEpilogueFwdINS6_IJSA_SC_SB_EEES9_NS_10bfloat16_tESG_Li384ELb0ELb1ELb0ELb1EEENS1_30DynamicPersistentTileSchedulerILi384ELi128ELb0ELb1ELb1EEEEEEEEEvNT_6ParamsE,"ax",@progbits
	.align	128
.text._ZN7cutlass13device_kernelIN5flash11enable_sm90INS1_16FlashAttnFwdSm90INS1_25CollectiveMainloopFwdSm90ILi2EN4cute5tupleIJNS5_1CILi1EEES8_S8_EEENS6_IJNS7_ILi192EEENS7_ILi128EEENS7_ILi96EEEEEELi96ENS_12float_e4m3_tEfNS_4arch4Sm90ELb0ELb1ELb0ELb0ELb1ELb0ELb0ELb1ELb1ELb1ELb0ELb0EEENS1_21CollectiveEpilogueFwdINS6_IJSA_SC_SB_EEES9_NS_10bfloat16_tESG_Li384ELb0ELb1ELb0ELb1EEENS1_30DynamicPersistentTileSchedulerILi384ELi128ELb0ELb1ELb1EEEEEEEEEvNT_6ParamsE:
        .type           _ZN7cutlass13device_kernelIN5flash11enable_sm90INS1_16FlashAttnFwdSm90INS1_25CollectiveMainloopFwdSm90ILi2EN4cute5tupleIJNS5_1CILi1EEES8_S8_EEENS6_IJNS7_ILi192EEENS7_ILi128EEENS7_ILi96EEEEEELi96ENS_12float_e4m3_tEfNS_4arch4Sm90ELb0ELb1ELb0ELb0ELb1ELb0ELb0ELb1ELb1ELb1ELb0ELb0EEENS1_21CollectiveEpilogueFwdINS6_IJSA_SC_SB_EEES9_NS_10bfloat16_tESG_Li384ELb0ELb1ELb0ELb1EEENS1_30DynamicPersistentTileSchedulerILi384ELi128ELb0ELb1ELb1EEEEEEEEEvNT_6ParamsE,@function
        .size           _ZN7cutlass13device_kernelIN5flash11enable_sm90INS1_16FlashAttnFwdSm90INS1_25CollectiveMainloopFwdSm90ILi2EN4cute5tupleIJNS5_1CILi1EEES8_S8_EEENS6_IJNS7_ILi192EEENS7_ILi128EEENS7_ILi96EEEEEELi96ENS_12float_e4m3_tEfNS_4arch4Sm90ELb0ELb1ELb0ELb0ELb1ELb0ELb0ELb1ELb1ELb1ELb0ELb0EEENS1_21CollectiveEpilogueFwdINS6_IJSA_SC_SB_EEES9_NS_10bfloat16_tESG_Li384ELb0ELb1ELb0ELb1EEENS1_30DynamicPersistentTileSchedulerILi384ELi128ELb0ELb1ELb1EEEEEEEEEvNT_6ParamsE,(.L_x_12 - _ZN7cutlass13device_kernelIN5flash11enable_sm90INS1_16FlashAttnFwdSm90INS1_25CollectiveMainloopFwdSm90ILi2EN4cute5tupleIJNS5_1CILi1EEES8_S8_EEENS6_IJNS7_ILi192EEENS7_ILi128EEENS7_ILi96EEEEEELi96ENS_12float_e4m3_tEfNS_4arch4Sm90ELb0ELb1ELb0ELb0ELb1ELb0ELb0ELb1ELb1ELb1ELb0ELb0EEENS1_21CollectiveEpilogueFwdINS6_IJSA_SC_SB_EEES9_NS_10bfloat16_tESG_Li384ELb0ELb1ELb0ELb1EEENS1_30DynamicPersistentTileSchedulerILi384ELi128ELb0ELb1ELb1EEEEEEEEEvNT_6ParamsE)
        .other          _ZN7cutlass13device_kernelIN5flash11enable_sm90INS1_16FlashAttnFwdSm90INS1_25CollectiveMainloopFwdSm90ILi2EN4cute5tupleIJNS5_1CILi1EEES8_S8_EEENS6_IJNS7_ILi192EEENS7_ILi128EEENS7_ILi96EEEEEELi96ENS_12float_e4m3_tEfNS_4arch4Sm90ELb0ELb1ELb0ELb0ELb1ELb0ELb0ELb1ELb1ELb1ELb0ELb0EEENS1_21CollectiveEpilogueFwdINS6_IJSA_SC_SB_EEES9_NS_10bfloat16_tESG_Li384ELb0ELb1ELb0ELb1EEENS1_30DynamicPersistentTileSchedulerILi384ELi128ELb0ELb1ELb1EEEEEEEEEvNT_6ParamsE,@"STO_CUDA_ENTRY STV_DEFAULT"
_ZN7cutlass13device_kernelIN5flash11enable_sm90INS1_16FlashAttnFwdSm90INS1_25CollectiveMainloopFwdSm90ILi2EN4cute5tupleIJNS5_1CILi1EEES8_S8_EEENS6_IJNS7_ILi192EEENS7_ILi128EEENS7_ILi96EEEEEELi96ENS_12float_e4m3_tEfNS_4arch4Sm90ELb0ELb1ELb0ELb0ELb1ELb0ELb0ELb1ELb1ELb1ELb0ELb0EEENS1_21CollectiveEpilogueFwdINS6_IJSA_SC_SB_EEES9_NS_10bfloat16_tESG_Li384ELb0ELb1ELb0ELb1EEENS1_30DynamicPersistentTileSchedulerILi384ELi128ELb0ELb1ELb1EEEEEEEEEvNT_6ParamsE:
[----:B------:R-:W-:Y:S01]  /*0000*/  LDC R1, c[0x0][0x37c] ;  /* 0x0000df00ff017b82 */ /* 0x000fe20000000800 */
[----:B------:R-:W-:Y:S05]  /*0010*/  EXIT ;  /* 0x000000000000794d */ /* 0x000fea0003800000 */
.L_x_3:
        /* <DEDUP_REMOVED lines=14> */
.L_x_12:


//--------------------- .text._ZN7cutlass13device_kernelIN5flash11enable_sm90INS1_16FlashAttnFwdSm90INS1_25CollectiveMainloopFwdSm90ILi2EN4cute5tupleIJNS5_1CILi1EEES8_S8_EEENS6_IJNS7_ILi192EEENS7_ILi128EEENS7_ILi96EEEEEELi96ENS_12float_e4m3_tEfNS_4arch4Sm90ELb0ELb1ELb0ELb1ELb1ELb0ELb0ELb1ELb1ELb1ELb0ELb0EEENS1_21CollectiveEpilogueFwdINS6_IJSA_SC_SB_EEES9_NS_10bfloat16_tESG_Li384ELb1ELb1ELb0ELb1EEENS1_36VarlenDynamicPersistentTileSchedulerILi192ELi128ELi384ELi128ELb0ELb1ELb1ELb1ELb0ELb1EEEEEEEEEvNT_6ParamsE --------------------------
	.section	.text._ZN7cutlass13device_kernelIN5flash11enable_sm90INS1_16FlashAttnFwdSm90INS1_25CollectiveMainloopFwdSm90ILi2EN4cute5tupleIJNS5_1CILi1EEES8_S8_EEENS6_IJNS7_ILi192EEENS7_ILi128EEENS7_ILi96EEEEEELi96ENS_12float_e4m3_tEfNS_4arch4Sm90ELb0ELb1ELb0ELb1ELb1ELb0ELb0ELb1ELb1ELb1ELb0ELb0EEENS1_21CollectiveEpilogueFwdINS6_IJSA_SC_SB_EEES9_NS_10bfloat16_tESG_Li384ELb1ELb1ELb0ELb1EEENS1_36VarlenDynamicPersistentTileSchedulerILi192ELi128ELi384ELi128ELb0ELb1ELb1ELb1ELb0ELb1EEEEEEEEEvNT_6ParamsE,"ax",@progbits
	.align	128
.text._ZN7cutlass13device_kernelIN5flash11enable_sm90INS1_16FlashAttnFwdSm90INS1_25CollectiveMainloopFwdSm90ILi2EN4cute5tupleIJNS5_1CILi1EEES8_S8_EEENS6_IJNS7_ILi192EEENS7_ILi128EEENS7_ILi96EEEEEELi96ENS_12float_e4m3_tEfNS_4arch4Sm90ELb0ELb1ELb0ELb1ELb1ELb0ELb0ELb1ELb1ELb1ELb0ELb0EEENS1_21CollectiveEpilogueFwdINS6_IJSA_SC_SB_EEES9_NS_10bfloat16_tESG_Li384ELb1ELb1ELb0ELb1EEENS1_36VarlenDynamicPersistentTileSchedulerILi192ELi128ELi384ELi128ELb0ELb1ELb1ELb1ELb0ELb1EEEEEEEEEvNT_6ParamsE:
        .type           _ZN7cutlass13device_kernelIN5flash11enable_sm90INS1_16FlashAttnFwdSm90INS1_25CollectiveMainloopFwdSm90ILi2EN4cute5tupleIJNS5_1CILi1EEES8_S8_EEENS6_IJNS7_ILi192EEENS7_ILi128EEENS7_ILi96EEEEEELi96ENS_12float_e4m3_tEfNS_4arch4Sm90ELb0ELb1ELb0ELb1ELb1ELb0ELb0ELb1ELb1ELb1ELb0ELb0EEENS1_21CollectiveEpilogueFwdINS6_IJSA_SC_SB_EEES9_NS_10bfloat16_tESG_Li384ELb1ELb1ELb0ELb1EEENS1_36VarlenDynamicPersistentTileSchedulerILi192ELi128ELi384ELi128ELb0ELb1ELb1ELb1ELb0ELb1EEEEEEEEEvNT_6ParamsE,@function
        .size           _ZN7cutlass13device_kernelIN5flash11enable_sm90INS1_16FlashAttnFwdSm90INS1_25CollectiveMainloopFwdSm90ILi2EN4cute5tupleIJNS5_1CILi1EEES8_S8_EEENS6_IJNS7_ILi192EEENS7_ILi128EEENS7_ILi96EEEEEELi96ENS_12float_e4m3_tEfNS_4arch4Sm90ELb0ELb1ELb0ELb1ELb1ELb0ELb0ELb1ELb1ELb1ELb0ELb0EEENS1_21CollectiveEpilogueFwdINS6_IJSA_SC_SB_EEES9_NS_10bfloat16_tESG_Li384ELb1ELb1ELb0ELb1EEENS1_36VarlenDynamicPersistentTileSchedulerILi192ELi128ELi384ELi128ELb0ELb1ELb1ELb1ELb0ELb1EEEEEEEEEvNT_6ParamsE,(.L_x_13 - _ZN7cutlass13device_kernelIN5flash11enable_sm90INS1_16FlashAttnFwdSm90INS1_25CollectiveMainloopFwdSm90ILi2EN4cute5tupleIJNS5_1CILi1EEES8_S8_EEENS6_IJNS7_ILi192EEENS7_ILi128EEENS7_ILi96EEEEEELi96ENS_12float_e4m3_tEfNS_4arch4Sm90ELb0ELb1ELb0ELb1ELb1ELb0ELb0ELb1ELb1ELb1ELb0ELb0EEENS1_21CollectiveEpilogueFwdINS6_IJSA_SC_SB_EEES9_NS_10bfloat16_tESG_Li384ELb1ELb1ELb0ELb1EEENS1_36VarlenDynamicPersistentTileSchedulerILi192ELi128ELi384ELi128ELb0ELb1ELb1ELb1ELb0ELb1EEEEEEEEEvNT_6ParamsE)
        .other          _ZN7cutlass13device_kernelIN5flash11enable_sm90INS1_16FlashAttnFwdSm90INS1_25CollectiveMainloopFwdSm90ILi2EN4cute5tupleIJNS5_1CILi1EEES8_S8_EEENS6_IJNS7_ILi192EEENS7_ILi128EEENS7_ILi96EEEEEELi96ENS_12float_e4m3_tEfNS_4arch4Sm90ELb0ELb1ELb0ELb1ELb1ELb0ELb0ELb1ELb1ELb1ELb0ELb0EEENS1_21CollectiveEpilogueFwdINS6_IJSA_SC_SB_EEES9_NS_10bfloat16_tESG_Li384ELb1ELb1ELb0ELb1EEENS1_36VarlenDynamicPersistentTileSchedulerILi192ELi128ELi384ELi128ELb0ELb1ELb1ELb1ELb0ELb1EEEEEEEEEvNT_6ParamsE,@"STO_CUDA_ENTRY STV_DEFAULT"
_ZN7cutlass13device_kernelIN5flash11enable_sm90INS1_16FlashAttnFwdSm90INS1_25CollectiveMainloopFwdSm90ILi2EN4cute5tupleIJNS5_1CILi1EEES8_S8_EEENS6_IJNS7_ILi192EEENS7_ILi128EEENS7_ILi96EEEEEELi96ENS_12float_e4m3_tEfNS_4arch4Sm90ELb0ELb1ELb0ELb1ELb1ELb0ELb0ELb1ELb1ELb1ELb0ELb0EEENS1_21CollectiveEpilogueFwdINS6_IJSA_SC_SB_EEES9_NS_10bfloat16_tESG_Li384ELb1ELb1ELb0ELb1EEENS1_36VarlenDynamicPersistentTileSchedulerILi192ELi128ELi384ELi128ELb0ELb1ELb1ELb1ELb0ELb1EEEEEEEEEvNT_6ParamsE:
[----:B------:R-:W-:Y:S01]  /*0000*/  LDC R1, c[0x0][0x37c] ;  /* 0x0000df00ff017b82 */ /* 0x000fe20000000800 */
[----:B------:R-:W-:Y:S05]  /*0010*/  EXIT ;  /* 0x000000000000794d */ /* 0x000fea0003800000 */
.L_x_4:
        /* <DEDUP_REMOVED lines=14> */
.L_x_13:


//--------------------- .text._ZN7cutlass13device_kernelIN5flash11enable_sm90INS1_16FlashAttnFwdSm90INS1_25CollectiveMainloopFwdSm90ILi2EN4cute5tupleIJNS5_1CILi1EEES8_S8_EEENS6_IJNS7_ILi192EEENS7_ILi128EEENS7_ILi96EEEEEELi96ENS_12float_e4m3_tEfNS_4arch4Sm90ELb0ELb1ELb0ELb1ELb1ELb1ELb0ELb1ELb1ELb1ELb0ELb0EEENS1_21CollectiveEpilogueFwdINS6_IJSA_SC_SB_EEES9_NS_10bfloat16_tESG_Li384ELb1ELb1ELb0ELb1EEENS1_36VarlenDynamicPersistentTileSchedulerILi192ELi128ELi384ELi128ELb0ELb1ELb1ELb1ELb0ELb1EEEEEEEEEvNT_6ParamsE --------------------------
	.section	.text._ZN7cutlass13device_kernelIN5flash11enable_sm90INS1_16FlashAttnFwdSm90INS1_25CollectiveMainloopFwdSm90ILi2EN4cute5tupleIJNS5_1CILi1EEES8_S8_EEENS6_IJNS7_ILi192EEENS7_ILi128EEENS7_ILi96EEEEEELi96ENS_12float_e4m3_tEfNS_4arch4Sm90ELb0ELb1ELb0ELb1ELb1ELb1ELb0ELb1ELb1ELb1ELb0ELb0EEENS1_21CollectiveEpilogueFwdINS6_IJSA_SC_SB_EEES9_NS_10bfloat16_tESG_Li384ELb1ELb1ELb0ELb1EEENS1_36VarlenDynamicPersistentTileSchedulerILi192ELi128ELi384ELi128ELb0ELb1ELb1ELb1ELb0ELb1EEEEEEEEEvNT_6ParamsE,"ax",@progbits
	.align	128
.text._ZN7cutlass13device_kernelIN5flash11enable_sm90INS1_16FlashAttnFwdSm90INS1_25CollectiveMainloopFwdSm90ILi2EN4cute5tupleIJNS5_1CILi1EEES8_S8_EEENS6_IJNS7_ILi192EEENS7_ILi128EEENS7_ILi96EEEEEELi96ENS_12float_e4m3_tEfNS_4arch4Sm90ELb0ELb1ELb0ELb1ELb1ELb1ELb0ELb1ELb1ELb1ELb0ELb0EEENS1_21CollectiveEpilogueFwdINS6_IJSA_SC_SB_EEES9_NS_10bfloat16_tESG_Li384ELb1ELb1ELb0ELb1EEENS1_36VarlenDynamicPersistentTileSchedulerILi192ELi128ELi384ELi128ELb0ELb1ELb1ELb1ELb0ELb1EEEEEEEEEvNT_6ParamsE:
        .type           _ZN7cutlass13device_kernelIN5flash11enable_sm90INS1_16FlashAttnFwdSm90INS1_25CollectiveMainloopFwdSm90ILi2EN4cute5tupleIJNS5_1CILi1EEES8_S8_EEENS6_IJNS7_ILi192EEENS7_ILi128EEENS7_ILi96EEEEEELi96ENS_12float_e4m3_tEfNS_4arch4Sm90ELb0ELb1ELb0ELb1ELb1ELb1ELb0ELb1ELb1ELb1ELb0ELb0EEENS1_21CollectiveEpilogueFwdINS6_IJSA_SC_SB_EEES9_NS_10bfloat16_tESG_Li384ELb1ELb1ELb0ELb1EEENS1_36VarlenDynamicPersistentTileSchedulerILi192ELi128ELi384ELi128ELb0ELb1ELb1ELb1ELb0ELb1EEEEEEEEEvNT_6ParamsE,@function
        .size           _ZN7cutlass13device_kernelIN5flash11enable_sm90INS1_16FlashAttnFwdSm90INS1_25CollectiveMainloopFwdSm90ILi2EN4cute5tupleIJNS5_1CILi1EEES8_S8_EEENS6_IJNS7_ILi192EEENS7_ILi128EEENS7_ILi96EEEEEELi96ENS_12float_e4m3_tEfNS_4arch4Sm90ELb0ELb1ELb0ELb1ELb1ELb1ELb0ELb1ELb1ELb1ELb0ELb0EEENS1_21CollectiveEpilogueFwdINS6_IJSA_SC_SB_EEES9_NS_10bfloat16_tESG_Li384ELb1ELb1ELb0ELb1EEENS1_36VarlenDynamicPersistentTileSchedulerILi192ELi128ELi384ELi128ELb0ELb1ELb1ELb1ELb0ELb1EEEEEEEEEvNT_6ParamsE,(.L_x_14 - _ZN7cutlass13device_kernelIN5flash11enable_sm90INS1_16FlashAttnFwdSm90INS1_25CollectiveMainloopFwdSm90ILi2EN4cute5tupleIJNS5_1CILi1EEES8_S8_EEENS6_IJNS7_ILi192EEENS7_ILi128EEENS7_ILi96EEEEEELi96ENS_12float_e4m3_tEfNS_4arch4Sm90ELb0ELb1ELb0ELb1ELb1ELb1ELb0ELb1ELb1ELb1ELb0ELb0EEENS1_21CollectiveEpilogueFwdINS6_IJSA_SC_SB_EEES9_NS_10bfloat16_tESG_Li384ELb1ELb1ELb0ELb1EEENS1_36VarlenDynamicPersistentTileSchedulerILi192ELi128ELi384ELi128ELb0ELb1ELb1ELb1ELb0ELb1EEEEEEEEEvNT_6ParamsE)
        .other          _ZN7cutlass13device_kernelIN5flash11enable_sm90INS1_16FlashAttnFwdSm90INS1_25CollectiveMainloopFwdSm90ILi2EN4cute5tupleIJNS5_1CILi1EEES8_S8_EEENS6_IJNS7_ILi192EEENS7_ILi128EEENS7_ILi96EEEEEELi96ENS_12float_e4m3_tEfNS_4arch4Sm90ELb0ELb1ELb0ELb1ELb1ELb1ELb0ELb1ELb1ELb1ELb0ELb0EEENS1_21CollectiveEpilogueFwdINS6_IJSA_SC_SB_EEES9_NS_10bfloat16_tESG_Li384ELb1ELb1ELb0ELb1EEENS1_36VarlenDynamicPersistentTileSchedulerILi192ELi128ELi384ELi128ELb0ELb1ELb1ELb1ELb0ELb1EEEEEEEEEvNT_6ParamsE,@"STO_CUDA_ENTRY STV_DEFAULT"
_ZN7cutlass13device_kernelIN5flash11enable_sm90INS1_16FlashAttnFwdSm90INS1_25CollectiveMainloopFwdSm90ILi2EN4cute5tupleIJNS5_1CILi1EEES8_S8_EEENS6_IJNS7_ILi192EEENS7_ILi128EEENS7_ILi96EEEEEELi96ENS_12float_e4m3_tEfNS_4arch4Sm90ELb0ELb1ELb0ELb1ELb1ELb1ELb0ELb1ELb1ELb1ELb0ELb0EEENS1_21CollectiveEpilogueFwdINS6_IJSA_SC_SB_EEES9_NS_10bfloat16_tESG_Li384ELb1ELb1ELb0ELb1EEENS1_36VarlenDynamicPersistentTileSchedulerILi192ELi128ELi384ELi128ELb0ELb1ELb1ELb1ELb0ELb1EEEEEEEEEvNT_6ParamsE:
[----:B------:R-:W-:Y:S01]  /*0000*/  LDC R1, c[0x0][0x37c] ;  /* 0x0000df00ff017b82 */ /* 0x000fe20000000800 */
[----:B------:R-:W-:Y:S05]  /*0010*/  EXIT ;  /* 0x000000000000794d */ /* 0x000fea0003800000 */
.L_x_5:
        /* <DEDUP_REMOVED lines=14> */
.L_x_14:


//--------------------- .text._ZN7cutlass13device_kernelIN5flash11enable_sm90INS1_16FlashAttnFwdSm90INS1_25CollectiveMainloopFwdSm90ILi2EN4cute5tupleIJNS5_1CILi1EEES8_S8_EEENS6_IJNS7_ILi192EEENS7_ILi128EEENS7_ILi96EEEEEELi96ENS_12float_e4m3_tEfNS_4arch4Sm90ELb1ELb0ELb0ELb0ELb1ELb0ELb0ELb1ELb1ELb1ELb0ELb0EEENS1_21CollectiveEpilogueFwdINS6_IJSA_SC_SB_EEES9_NS_10bfloat16_tESG_Li384ELb0ELb1ELb0ELb1EEENS1_30DynamicPersistentTileSchedulerILi384ELi128ELb0ELb1ELb1EEEEEEEEEvNT_6ParamsE --------------------------
	.section	.text._ZN7cutlass13device_kernelIN5flash11enable_sm90INS1_16FlashAttnFwdSm90INS1_25CollectiveMainloopFwdSm90ILi2EN4cute5tupleIJNS5_1CILi1EEES8_S8_EEENS6_IJNS7_ILi192EEENS7_ILi128EEENS7_ILi96EEEEEELi96ENS_12float_e4m3_tEfNS_4arch4Sm90ELb1ELb0ELb0ELb0ELb1ELb0ELb0ELb1ELb1ELb1ELb0ELb0EEENS1_21CollectiveEpilogueFwdINS6_IJSA_SC_SB_EEES9_NS_10bfloat16_tESG_Li384ELb0ELb1ELb0ELb1EEENS1_30DynamicPersistentTileSchedulerILi384ELi128ELb0ELb1ELb1EEEEEEEEEvNT_6ParamsE,"ax",@progbits
	.align	128
.text._ZN7cutlass13device_kernelIN5flash11enable_sm90INS1_16FlashAttnFwdSm90INS1_25CollectiveMainloopFwdSm90ILi2EN4cute5tupleIJNS5_1CILi1EEES8_S8_EEENS6_IJNS7_ILi192EEENS7_ILi128EEENS7_ILi96EEEEEELi96ENS_12float_e4m3_tEfNS_4arch4Sm90ELb1ELb0ELb0ELb0ELb1ELb0ELb0ELb1ELb1ELb1ELb0ELb0EEENS1_21CollectiveEpilogueFwdINS6_IJSA_SC_SB_EEES9_NS_10bfloat16_tESG_Li384ELb0ELb1ELb0ELb1EEENS1_30DynamicPersistentTileSchedulerILi384ELi128ELb0ELb1ELb1EEEEEEEEEvNT_6ParamsE:
        .type           _ZN7cutlass13device_kernelIN5flash11enable_sm90INS1_16FlashAttnFwdSm90INS1_25CollectiveMainloopFwdSm90ILi2EN4cute5tupleIJNS5_1CILi1EEES8_S8_EEENS6_IJNS7_ILi192EEENS7_ILi128EEENS7_ILi96EEEEEELi96ENS_12float_e4m3_tEfNS_4arch4Sm90ELb1ELb0ELb0ELb0ELb1ELb0ELb0ELb1ELb1ELb1ELb0ELb0EEENS1_21CollectiveEpilogueFwdINS6_IJSA_SC_SB_EEES9_NS_10bfloat16_tESG_Li384ELb0ELb1ELb0ELb1EEENS1_30DynamicPersistentTileSchedulerILi384ELi128ELb0ELb1ELb1EEEEEEEEEvNT_6ParamsE,@function
        .size           _ZN7cutlass13device_kernelIN5flash11enable_sm90INS1_16FlashAttnFwdSm90INS1_25CollectiveMainloopFwdSm90ILi2EN4cute5tupleIJNS5_1CILi1EEES8_S8_EEENS6_IJNS7_ILi192EEENS7_ILi128EEENS7_ILi96EEEEEELi96ENS_12float_e4m3_tEfNS_4arch4Sm90ELb1ELb0ELb0ELb0ELb1ELb0ELb0ELb1ELb1ELb1ELb0ELb0EEENS1_21CollectiveEpilogueFwdINS6_IJSA_SC_SB_EEES9_NS_10bfloat16_tESG_Li384ELb0ELb1ELb0ELb1EEENS1_30DynamicPersistentTileSchedulerILi384ELi128ELb0ELb1ELb1EEEEEEEEEvNT_6ParamsE,(.L_x_15 - _ZN7cutlass13device_kernelIN5flash11enable_sm90INS1_16FlashAttnFwdSm90INS1_25CollectiveMainloopFwdSm90ILi2EN4cute5tupleIJNS5_1CILi1EEES8_S8_EEENS6_IJNS7_ILi192EEENS7_ILi128EEENS7_ILi96EEEEEELi96ENS_12float_e4m3_tEfNS_4arch4Sm90ELb1ELb0ELb0ELb0ELb1ELb0ELb0ELb1ELb1ELb1ELb0ELb0EEENS1_21CollectiveEpilogueFwdINS6_IJSA_SC_SB_EEES9_NS_10bfloat16_tESG_Li384ELb0ELb1ELb0ELb1EEENS1_30DynamicPersistentTileSchedulerILi384ELi128ELb0ELb1ELb1EEEEEEEEEvNT_6ParamsE)
        .other          _ZN7cutlass13device_kernelIN5flash11enable_sm90INS1_16FlashAttnFwdSm90INS1_25CollectiveMainloopFwdSm90ILi2EN4cute5tupleIJNS5_1CILi1EEES8_S8_EEENS6_IJNS7_ILi192EEENS7_ILi128EEENS7_ILi96EEEEEELi96ENS_12float_e4m3_tEfNS_4arch4Sm90ELb1ELb0ELb0ELb0ELb1ELb0ELb0ELb1ELb1ELb1ELb0ELb0EEENS1_21CollectiveEpilogueFwdINS6_IJSA_SC_SB_EEES9_NS_10bfloat16_tESG_Li384ELb0ELb1ELb0ELb1EEENS1_30DynamicPersistentTileSchedulerILi384ELi128ELb0ELb1ELb1EEEEEEEEEvNT_6ParamsE,@"STO_CUDA_ENTRY STV_DEFAULT"
_ZN7cutlass13device_kernelIN5flash11enable_sm90INS1_16FlashAttnFwdSm90INS1_25CollectiveMainloopFwdSm90ILi2EN4cute5tupleIJNS5_1CILi1EEES8_S8_EEENS6_IJNS7_ILi192EEENS7_ILi128EEENS7_ILi96EEEEEELi96ENS_12float_e4m3_tEfNS_4arch4Sm90ELb1ELb0ELb0ELb0ELb1ELb0ELb0ELb1ELb1ELb1ELb0ELb0EEENS1_21CollectiveEpilogueFwdINS6_IJSA_SC_SB_EEES9_NS_10bfloat16_tESG_Li384ELb0ELb1ELb0ELb1EEENS1_30DynamicPersistentTileSchedulerILi384ELi128ELb0ELb1ELb1EEEEEEEEEvNT_6ParamsE:
[----:B------:R-:W-:Y:S01]  /*0000*/  LDC R1, c[0x0][0x37c] ;  /* 0x0000df00ff017b82 */ /* 0x000fe20000000800 */
[----:B------:R-:W-:Y:S05]  /*0010*/  EXIT ;  /* 0x000000000000794d */ /* 0x000fea0003800000 */
.L_x_6:
        /* <DEDUP_REMOVED lines=14> */
.L_x_15:


//--------------------- .text._ZN7cutlass13device_kernelIN5flash11enable_sm90INS1_16FlashAttnFwdSm90INS1_25CollectiveMainloopFwdSm90ILi2EN4cute5tupleIJNS5_1CILi1EEES8_S8_EEENS6_IJNS7_ILi192EEENS7_ILi128EEENS7_ILi96EEEEEELi96ENS_12float_e4m3_tEfNS_4arch4Sm90ELb1ELb0ELb0ELb1ELb1ELb0ELb0ELb1ELb1ELb1ELb0ELb0EEENS1_21CollectiveEpilogueFwdINS6_IJSA_SC_SB_EEES9_NS_10bfloat16_tESG_Li384ELb1ELb1ELb0ELb1EEENS1_36VarlenDynamicPersistentTileSchedulerILi192ELi128ELi384ELi128ELb0ELb1ELb1ELb1ELb1ELb1EEEEEEEEEvNT_6ParamsE --------------------------
	.section	.text._ZN7cutlass13device_kernelIN5flash11enable_sm90INS1_16FlashAttnFwdSm90INS1_25CollectiveMainloopFwdSm90ILi2EN4cute5tupleIJNS5_1CILi1EEES8_S8_EEENS6_IJNS7_ILi192EEENS7_ILi128EEENS7_ILi96EEEEEELi96ENS_12float_e4m3_tEfNS_4arch4Sm90ELb1ELb0ELb0ELb1ELb1ELb0ELb0ELb1ELb1ELb1ELb0ELb0EEENS1_21CollectiveEpilogueFwdINS6_IJSA_SC_SB_EEES9_NS_10bfloat16_tESG_Li384ELb1ELb1ELb0ELb1EEENS1_36VarlenDynamicPersistentTileSchedulerILi192ELi128ELi384ELi128ELb0ELb1ELb1ELb1ELb1ELb1EEEEEEEEEvNT_6ParamsE,"ax",@progbits
	.align	128
.text._ZN7cutlass13device_kernelIN5flash11enable_sm90INS1_16FlashAttnFwdSm90INS1_25CollectiveMainloopFwdSm90ILi2EN4cute5tupleIJNS5_1CILi1EEES8_S8_EEENS6_IJNS7_ILi192EEENS7_ILi128EEENS7_ILi96EEEEEELi96ENS_12float_e4m3_tEfNS_4arch4Sm90ELb1ELb0ELb0ELb1ELb1ELb0ELb0ELb1ELb1ELb1ELb0ELb0EEENS1_21CollectiveEpilogueFwdINS6_IJSA_SC_SB_EEES9_NS_10bfloat16_tESG_Li384ELb1ELb1ELb0ELb1EEENS1_36VarlenDynamicPersistentTileSchedulerILi192ELi128ELi384ELi128ELb0ELb1ELb1ELb1ELb1ELb1EEEEEEEEEvNT_6ParamsE:
        .type           _ZN7cutlass13device_kernelIN5flash11enable_sm90INS1_16FlashAttnFwdSm90INS1_25CollectiveMainloopFwdSm90ILi2EN4cute5tupleIJNS5_1CILi1EEES8_S8_EEENS6_IJNS7_ILi192EEENS7_ILi128EEENS7_ILi96EEEEEELi96ENS_12float_e4m3_tEfNS_4arch4Sm90ELb1ELb0ELb0ELb1ELb1ELb0ELb0ELb1ELb1ELb1ELb0ELb0EEENS1_21CollectiveEpilogueFwdINS6_IJSA_SC_SB_EEES9_NS_10bfloat16_tESG_Li384ELb1ELb1ELb0ELb1EEENS1_36VarlenDynamicPersistentTileSchedulerILi192ELi128ELi384ELi128ELb0ELb1ELb1ELb1ELb1ELb1EEEEEEEEEvNT_6ParamsE,@function
        .size           _ZN7cutlass13device_kernelIN5flash11enable_sm90INS1_16FlashAttnFwdSm90INS1_25CollectiveMainloopFwdSm90ILi2EN4cute5tupleIJNS5_1CILi1EEES8_S8_EEENS6_IJNS7_ILi192EEENS7_ILi128EEENS7_ILi96EEEEEELi96ENS_12float_e4m3_tEfNS_4arch4Sm90ELb1ELb0ELb0ELb1ELb1ELb0ELb0ELb1ELb1ELb1ELb0ELb0EEENS1_21CollectiveEpilogueFwdINS6_IJSA_SC_SB_EEES9_NS_10bfloat16_tESG_Li384ELb1ELb1ELb0ELb1EEENS1_36VarlenDynamicPersistentTileSchedulerILi192ELi128ELi384ELi128ELb0ELb1ELb1ELb1ELb1ELb1EEEEEEEEEvNT_6ParamsE,(.L_x_16 - _ZN7cutlass13device_kernelIN5flash11enable_sm90INS1_16FlashAttnFwdSm90INS1_25CollectiveMainloopFwdSm90ILi2EN4cute5tupleIJNS5_1CILi1EEES8_S8_EEENS6_IJNS7_ILi192EEENS7_ILi128EEENS7_ILi96EEEEEELi96ENS_12float_e4m3_tEfNS_4arch4Sm90ELb1ELb0ELb0ELb1ELb1ELb0ELb0ELb1ELb1ELb1ELb0ELb0EEENS1_21CollectiveEpilogueFwdINS6_IJSA_SC_SB_EEES9_NS_10bfloat16_tESG_Li384ELb1ELb1ELb0ELb1EEENS1_36VarlenDynamicPersistentTileSchedulerILi192ELi128ELi384ELi128ELb0ELb1ELb1ELb1ELb1ELb1EEEEEEEEEvNT_6ParamsE)
        .other          _ZN7cutlass13device_kernelIN5flash11enable_sm90INS1_16FlashAttnFwdSm90INS1_25CollectiveMainloopFwdSm90ILi2EN4cute5tupleIJNS5_1CILi1EEES8_S8_EEENS6_IJNS7_ILi192EEENS7_ILi128EEENS7_ILi96EEEEEELi96ENS_12float_e4m3_tEfNS_4arch4Sm90ELb1ELb0ELb0ELb1ELb1ELb0ELb0ELb1ELb1ELb1ELb0ELb0EEENS1_21CollectiveEpilogueFwdINS6_IJSA_SC_SB_EEES9_NS_10bfloat16_tESG_Li384ELb1ELb1ELb0ELb1EEENS1_36VarlenDynamicPersistentTileSchedulerILi192ELi128ELi384ELi128ELb0ELb1ELb1ELb1ELb1ELb1EEEEEEEEEvNT_6ParamsE,@"STO_CUDA_ENTRY STV_DEFAULT"
_ZN7cutlass13device_kernelIN5flash11enable_sm90INS1_16FlashAttnFwdSm90INS1_25CollectiveMainloopFwdSm90ILi2EN4cute5tupleIJNS5_1CILi1EEES8_S8_EEENS6_IJNS7_ILi192EEENS7_ILi128EEENS7_ILi96EEEEEELi96ENS_12float_e4m3_tEfNS_4arch4Sm90ELb1ELb0ELb0ELb1ELb1ELb0ELb0ELb1ELb1ELb1ELb0ELb0EEENS1_21CollectiveEpilogueFwdINS6_IJSA_SC_SB_EEES9_NS_10bfloat16_tESG_Li384ELb1ELb1ELb0ELb1EEENS1_36VarlenDynamicPersistentTileSchedulerILi192ELi128ELi384ELi128ELb0ELb1ELb1ELb1ELb1ELb1EEEEEEEEEvNT_6ParamsE:
[----:B------:R-:W-:Y:S01]  /*0000*/  LDC R1, c[0x0][0x37c] ;  /* 0x0000df00ff017b82 */ /* 0x000fe20000000800 */
[----:B------:R-:W-:Y:S05]  /*0010*/  EXIT ;  /* 0x000000000000794d */ /* 0x000fea0003800000 */
.L_x_7:
        /* <DEDUP_REMOVED lines=14> */
.L_x_16:


//--------------------- .text._ZN7cutlass13device_kernelIN5flash11enable_sm90INS1_16FlashAttnFwdSm90INS1_25CollectiveMainloopFwdSm90ILi2EN4cute5tupleIJNS5_1CILi1EEES8_S8_EEENS6_IJNS7_ILi192EEENS7_ILi128EEENS7_ILi96EEEEEELi96ENS_12float_e4m3_tEfNS_4arch4Sm90ELb1ELb0ELb0ELb1ELb1ELb1ELb0ELb1ELb1ELb1ELb0ELb0EEENS1_21CollectiveEpilogueFwdINS6_IJSA_SC_SB_EEES9_NS_10bfloat16_tESG_Li384ELb1ELb1ELb0ELb1EEENS1_36VarlenDynamicPersistentTileSchedulerILi192ELi128ELi384ELi128ELb0ELb1ELb1ELb1ELb1ELb1EEEEEEEEEvNT_6ParamsE --------------------------
	.section	.text._ZN7cutlass13device_kernelIN5flash11enable_sm90INS1_16FlashAttnFwdSm90INS1_25CollectiveMainloopFwdSm90ILi2EN4cute5tupleIJNS5_1CILi1EEES8_S8_EEENS6_IJNS7_ILi192EEENS7_ILi128EEENS7_ILi96EEEEEELi96ENS_12float_e4m3_tEfNS_4arch4Sm90ELb1ELb0ELb0ELb1ELb1ELb1ELb0ELb1ELb1ELb1ELb0ELb0EEENS1_21CollectiveEpilogueFwdINS6_IJSA_SC_SB_EEES9_NS_10bfloat16_tESG_Li384ELb1ELb1ELb0ELb1EEENS1_36VarlenDynamicPersistentTileSchedulerILi192ELi128ELi384ELi128ELb0ELb1ELb1ELb1ELb1ELb1EEEEEEEEEvNT_6ParamsE,"ax",@progbits
	.align	128
.text._ZN7cutlass13device_kernelIN5flash11enable_sm90INS1_16FlashAttnFwdSm90INS1_25CollectiveMainloopFwdSm90ILi2EN4cute5tupleIJNS5_1CILi1EEES8_S8_EEENS6_IJNS7_ILi192EEENS7_ILi128EEENS7_ILi96EEEEEELi96ENS_12float_e4m3_tEfNS_4arch4Sm90ELb1ELb0ELb0ELb1ELb1ELb1ELb0ELb1ELb1ELb1ELb0ELb0EEENS1_21CollectiveEpilogueFwdINS6_IJSA_SC_SB_EEES9_NS_10bfloat16_tESG_Li384ELb1ELb1ELb0ELb1EEENS1_36VarlenDynamicPersistentTileSchedulerILi192ELi128ELi384ELi128ELb0ELb1ELb1ELb1ELb1ELb1EEEEEEEEEvNT_6ParamsE:
        .type           _ZN7cutlass13device_kernelIN5flash11enable_sm90INS1_16FlashAttnFwdSm90INS1_25CollectiveMainloopFwdSm90ILi2EN4cute5tupleIJNS5_1CILi1EEES8_S8_EEENS6_IJNS7_ILi192EEENS7_ILi128EEENS7_ILi96EEEEEELi96ENS_12float_e4m3_tEfNS_4arch4Sm90ELb1ELb0ELb0ELb1ELb1ELb1ELb0ELb1ELb1ELb1ELb0ELb0EEENS1_21CollectiveEpilogueFwdINS6_IJSA_SC_SB_EEES9_NS_10bfloat16_tESG_Li384ELb1ELb1ELb0ELb1EEENS1_36VarlenDynamicPersistentTileSchedulerILi192ELi128ELi384ELi128ELb0ELb1ELb1ELb1ELb1ELb1EEEEEEEEEvNT_6ParamsE,@function
        .size           _ZN7cutlass13device_kernelIN5flash11enable_sm90INS1_16FlashAttnFwdSm90INS1_25CollectiveMainloopFwdSm90ILi2EN4cute5tupleIJNS5_1CILi1EEES8_S8_EEENS6_IJNS7_ILi192EEENS7_ILi128EEENS7_ILi96EEEEEELi96ENS_12float_e4m3_tEfNS_4arch4Sm90ELb1ELb0ELb0ELb1ELb1ELb1ELb0ELb1ELb1ELb1ELb0ELb0EEENS1_21CollectiveEpilogueFwdINS6_IJSA_SC_SB_EEES9_NS_10bfloat16_tESG_Li384ELb1ELb1ELb0ELb1EEENS1_36VarlenDynamicPersistentTileSchedulerILi192ELi128ELi384ELi128ELb0ELb1ELb1ELb1ELb1ELb1EEEEEEEEEvNT_6ParamsE,(.L_x_17 - _ZN7cutlass13device_kernelIN5flash11enable_sm90INS1_16FlashAttnFwdSm90INS1_25CollectiveMainloopFwdSm90ILi2EN4cute5tupleIJNS5_1CILi1EEES8_S8_EEENS6_IJNS7_ILi192EEENS7_ILi128EEENS7_ILi96EEEEEELi96ENS_12float_e4m3_tEfNS_4arch4Sm90ELb1ELb0ELb0ELb1ELb1ELb1ELb0ELb1ELb1ELb1ELb0ELb0EEENS1_21CollectiveEpilogueFwdINS6_IJSA_SC_SB_EEES9_NS_10bfloat16_tESG_Li384ELb1ELb1ELb0ELb1EEENS1_36VarlenDynamicPersistentTileSchedulerILi192ELi128ELi384ELi128ELb0ELb1ELb1ELb1ELb1ELb1EEEEEEEEEvNT_6ParamsE)
        .other          _ZN7cutlass13device_kernelIN5flash11enable_sm90INS1_16FlashAttnFwdSm90INS1_25CollectiveMainloopFwdSm90ILi2EN4cute5tupleIJNS5_1CILi1EEES8_S8_EEENS6_IJNS7_ILi192EEENS7_ILi128EEENS7_ILi96EEEEEELi96ENS_12float_e4m3_tEfNS_4arch4Sm90ELb1ELb0ELb0ELb1ELb1ELb1ELb0ELb1ELb1ELb1ELb0ELb0EEENS1_21CollectiveEpilogueFwdINS6_IJSA_SC_SB_EEES9_NS_10bfloat16_tESG_Li384ELb1ELb1ELb0ELb1EEENS1_36VarlenDynamicPersistentTileSchedulerILi192ELi128ELi384ELi128ELb0ELb1ELb1ELb1ELb1ELb1EEEEEEEEEvNT_6ParamsE,@"STO_CUDA_ENTRY STV_DEFAULT"
_ZN7cutlass13device_kernelIN5flash11enable_sm90INS1_16FlashAttnFwdSm90INS1_25CollectiveMainloopFwdSm90ILi2EN4cute5tupleIJNS5_1CILi1EEES8_S8_EEENS6_IJNS7_ILi192EEENS7_ILi128EEENS7_ILi96EEEEEELi96ENS_12float_e4m3_tEfNS_4arch4Sm90ELb1ELb0ELb0ELb1ELb1ELb1ELb0ELb1ELb1ELb1ELb0ELb0EEENS1_21CollectiveEpilogueFwdINS6_IJSA_SC_SB_EEES9_NS_10bfloat16_tESG_Li384ELb1ELb1ELb0ELb1EEENS1_36VarlenDynamicPersistentTileSchedulerILi192ELi128ELi384ELi128ELb0ELb1ELb1ELb1ELb1ELb1EEEEEEEEEvNT_6ParamsE:
[----:B------:R-:W-:Y:S01]  /*0000*/  LDC R1, c[0x0][0x37c] ;  /* 0x0000df00ff017b82 */ /* 0x000fe20000000800 */
[----:B------:R-:W-:Y:S05]  /*0010*/  EXIT ;  /* 0x000000000000794d */ /* 0x000fea0003800000 */
.L_x_8:
        /* <DEDUP_REMOVED lines=14> */
.L_x_17:


//--------------------- .nv.shared.reserved.0     --------------------------
	.section	.nv.shared.reserved.0,"aw",@nobits
	.weak		__nv_reservedSMEM_offset_0_alias
	.size		__nv_reservedSMEM_offset_0_alias, 0, 64
	.other		__nv_reservedSMEM_offset_0_alias,@"STO_CUDA_RESERVED_SHARED STV_DEFAULT"
__nv_reservedSMEM_offset_0_alias:
	.zero		0
	.zero		64


//--------------------- .nv.global                --------------------------
	.section	.nv.global,"aw",@nobits
.nv.global:
	.type		_ZN71_INTERNAL_468d2551_35_flash_fwd_hdim96_e4m3_paged_sm90_cu_ceb34e2a_34944cute1_E,@object
	.size		_ZN71_INTERNAL_468d2551_35_flash_fwd_hdim96_e4m3_paged_sm90_cu_ceb34e2a_34944cute1_E,(_ZN71_INTERNAL_468d2551_35_flash_fwd_hdim96_e4m3_paged_sm90_cu_ceb34e2a_34944cuda3std3__45__cpo6cbeginE - _ZN71_INTERNAL_468d2551_35_flash_fwd_hdim96_e4m3_paged_sm90_cu_ceb34e2a_34944cute1_E)
_ZN71_INTERNAL_468d2551_35_flash_fwd_hdim96_e4m3_paged_sm90_cu_ceb34e2a_34944cute1_E:
	.zero		1
	.type		_ZN71_INTERNAL_468d2551_35_flash_fwd_hdim96_e4m3_paged_sm90_cu_ceb34e2a_34944cuda3std3__45__cpo6cbeginE,@object
	.size		_ZN71_INTERNAL_468d2551_35_flash_fwd_hdim96_e4m3_paged_sm90_cu_ceb34e2a_34944cuda3std3__45__cpo6cbeginE,(_ZN71_INTERNAL_468d2551_35_flash_fwd_hdim96_e4m3_paged_sm90_cu_ceb34e2a_34944cuda3std3__48in_placeE - _ZN71_INTERNAL_468d2551_35_flash_fwd_hdim96_e4m3_paged_sm90_cu_ceb34e2a_34944cuda3std3__45__cpo6cbeginE)
_ZN71_INTERNAL_468d2551_35_flash_fwd_hdim96_e4m3_paged_sm90_cu_ceb34e2a_34944cuda3std3__45__cpo6cbeginE:
	.zero		1
	.type		_ZN71_INTERNAL_468d2551_35_flash_fwd_hdim96_e4m3_paged_sm90_cu_ceb34e2a_34944cuda3std3__48in_placeE,@object
	.size		_ZN71_INTERNAL_468d2551_35_flash_fwd_hdim96_e4m3_paged_sm90_cu_ceb34e2a_34944cuda3std3__48in_placeE,(_ZN71_INTERNAL_468d2551_35_flash_fwd_hdim96_e4m3_paged_sm90_cu_ceb34e2a_34944cuda3std6ranges3__45__cpo9iter_moveE - _ZN71_INTERNAL_468d2551_35_flash_fwd_hdim96_e4m3_paged_sm90_cu_ceb34e2a_34944cuda3std3__48in_placeE)
_ZN71_INTERNAL_468d2551_35_flash_fwd_hdim96_e4m3_paged_sm90_cu_ceb34e2a_34944cuda3std3__48in_placeE:
	.zero		1
	.type		_ZN71_INTERNAL_468d2551_35_flash_fwd_hdim96_e4m3_paged_sm90_cu_ceb34e2a_34944cuda3std6ranges3__45__cpo9iter_moveE,@object
	.size		_ZN71_INTERNAL_468d2551_35_flash_fwd_hdim96_e4m3_paged_sm90_cu_ceb34e2a_34944cuda3std6ranges3__45__cpo9iter_moveE,(_ZN71_INTERNAL_468d2551_35_flash_fwd_hdim96_e4m3_paged_sm90_cu_ceb34e2a_34944cuda3std3__45__cpo5beginE - _ZN71_INTERNAL_468d2551_35_flash_fwd_hdim96_e4m3_paged_sm90_cu_ceb34e2a_34944cuda3std6ranges3__45__cpo9iter_moveE)
_ZN71_INTERNAL_468d2551_35_flash_fwd_hdim96_e4m3_paged_sm90_cu_ceb34e2a_34944cuda3std6ranges3__45__cpo9iter_moveE:
	.zero		1
	.type		_ZN71_INTERNAL_468d2551_35_flash_fwd_hdim96_e4m3_paged_sm90_cu_ceb34e2a_34944cuda3std3__45__cpo5beginE,@object
	.size		_ZN71_INTERNAL_468d2551_35_flash_fwd_hdim96_e4m3_paged_sm90_cu_ceb34e2a_34944cuda3std3__45__cpo5beginE,(_ZN71_INTERNAL_468d2551_35_flash_fwd_hdim96_e4m3_paged_sm90_cu_ceb34e2a_34944cuda3std3__473_GLOBAL__N__468d2551_35_flash_fwd_hdim96_e4m3_paged_sm90_cu_ceb34e2a_34946ignoreE - _ZN71_INTERNAL_468d2551_35_flash_fwd_hdim96_e4m3_paged_sm90_cu_ceb34e2a_34944cuda3std3__45__cpo5beginE)
_ZN71_INTERNAL_468d2551_35_flash_fwd_hdim96_e4m3_paged_sm90_cu_ceb34e2a_34944cuda3std3__45__cpo5beginE:
	.zero		1
	.type		_ZN71_INTERNAL_468d2551_35_flash_fwd_hdim96_e4m3_paged_sm90_cu_ceb34e2a_34944cuda3std3__473_GLOBAL__N__468d2551_35_flash_fwd_hdim96_e4m3_paged_sm90_cu_ceb34e2a_34946ignoreE,@object
	.size		_ZN71_INTERNAL_468d2551_35_flash_fwd_hdim96_e4m3_paged_sm90_cu_ceb34e2a_34944cuda3std3__473_GLOBAL__N__468d2551_35_flash_fwd_hdim96_e4m3_paged_sm90_cu_ceb34e2a_34946ignoreE,(_ZN71_INTERNAL_468d2551_35_flash_fwd_hdim96_e4m3_paged_sm90_cu_ceb34e2a_34944cute7productE - _ZN71_INTERNAL_468d2551_35_flash_fwd_hdim96_e4m3_paged_sm90_cu_ceb34e2a_34944cuda3std3__473_GLOBAL__N__468d2551_35_flash_fwd_hdim96_e4m3_paged_sm90_cu_ceb34e2a_34946ignoreE)
_ZN71_INTERNAL_468d2551_35_flash_fwd_hdim96_e4m3_paged_sm90_cu_ceb34e2a_34944cuda3std3__473_GLOBAL__N__468d2551_35_flash_fwd_hdim96_e4m3_paged_sm90_cu_ceb34e2a_34946ignoreE:
	.zero		1
	.type		_ZN71_INTERNAL_468d2551_35_flash_fwd_hdim96_e4m3_paged_sm90_cu_ceb34e2a_34944cute7productE,@object
	.size		_ZN71_INTERNAL_468d2551_35_flash_fwd_hdim96_e4m3_paged_sm90_cu_ceb34e2a_34944cute7productE,(_ZN71_INTERNAL_468d2551_35_flash_fwd_hdim96_e4m3_paged_sm90_cu_ceb34e2a_34944cuda3std3__45__cpo3endE - _ZN71_INTERNAL_468d2551_35_flash_fwd_hdim96_e4m3_paged_sm90_cu_ceb34e2a_34944cute7productE)
_ZN71_INTERNAL_468d2551_35_flash_fwd_hdim96_e4m3_paged_sm90_cu_ceb34e2a_34944cute7productE:
	.zero		1
	.type		_ZN71_INTERNAL_468d2551_35_flash_fwd_hdim96_e4m3_paged_sm90_cu_ceb34e2a_34944cuda3std3__45__cpo3endE,@object
	.size		_ZN71_INTERNAL_468d2551_35_flash_fwd_hdim96_e4m3_paged_sm90_cu_ceb34e2a_34944cuda3std3__45__cpo3endE,(_ZN71_INTERNAL_468d2551_35_flash_fwd_hdim96_e4m3_paged_sm90_cu_ceb34e2a_34944cuda3std3__419piecewise_constructE - _ZN71_INTERNAL_468d2551_35_flash_fwd_hdim96_e4m3_paged_sm90_cu_ceb34e2a_34944cuda3std3__45__cpo3endE)
_ZN71_INTERNAL_468d2551_35_flash_fwd_hdim96_e4m3_paged_sm90_cu_ceb34e2a_34944cuda3std3__45__cpo3endE:
	.zero		1
	.type		_ZN71_INTERNAL_468d2551_35_flash_fwd_hdim96_e4m3_paged_sm90_cu_ceb34e2a_34944cuda3std3__419piecewise_constructE,@object
	.size		_ZN71_INTERNAL_468d2551_35_flash_fwd_hdim96_e4m3_paged_sm90_cu_ceb34e2a_34944cuda3std3__419piecewise_constructE,(_ZN71_INTERNAL_468d2551_35_flash_fwd_hdim96_e4m3_paged_sm90_cu_ceb34e2a_34944cuda3std3__45__cpo4cendE - _ZN71_INTERNAL_468d2551_35_flash_fwd_hdim96_e4m3_paged_sm90_cu_ceb34e2a_34944cuda3std3__419piecewise_constructE)
_ZN71_INTERNAL_468d2551_35_flash_fwd_hdim96_e4m3_paged_sm90_cu_ceb34e2a_34944cuda3std3__419piecewise_constructE:
	.zero		1
	.type		_ZN71_INTERNAL_468d2551_35_flash_fwd_hdim96_e4m3_paged_sm90_cu_ceb34e2a_34944cuda3std3__45__cpo4cendE,@object
	.size		_ZN71_INTERNAL_468d2551_35_flash_fwd_hdim96_e4m3_paged_sm90_cu_ceb34e2a_34944cuda3std3__45__cpo4cendE,(_ZN71_INTERNAL_468d2551_35_flash_fwd_hdim96_e4m3_paged_sm90_cu_ceb34e2a_34944cuda3std6ranges3__45__cpo4swapE - _ZN71_INTERNAL_468d2551_35_flash_fwd_hdim96_e4m3_paged_sm90_cu_ceb34e2a_34944cuda3std3__45__cpo4cendE)
_ZN71_INTERNAL_468d2551_35_flash_fwd_hdim96_e4m3_paged_sm90_cu_ceb34e2a_34944cuda3std3__45__cpo4cendE:
	.zero		1
	.type		_ZN71_INTERNAL_468d2551_35_flash_fwd_hdim96_e4m3_paged_sm90_cu_ceb34e2a_34944cuda3std6ranges3__45__cpo4swapE,@object
	.size		_ZN71_INTERNAL_468d2551_35_flash_fwd_hdim96_e4m3_paged_sm90_cu_ceb34e2a_34944cuda3std6ranges3__45__cpo4swapE,(.L_7 - _ZN71_INTERNAL_468d2551_35_flash_fwd_hdim96_e4m3_paged_sm90_cu_ceb34e2a_34944cuda3std6ranges3__45__cpo4swapE)
_ZN71_INTERNAL_468d2551_35_flash_fwd_hdim96_e4m3_paged_sm90_cu_ceb34e2a_34944cuda3std6ranges3__45__cpo4swapE:
	.zero		1
.L_7:


//--------------------- .nv.constant0._ZN7cutlass13device_kernelIN5flash11enable_sm90INS1_16FlashAttnFwdSm90INS1_25CollectiveMainloopFwdSm90ILi2EN4cute5tupleIJNS5_1CILi1EEES8_S8_EEENS6_IJNS7_ILi192EEENS7_ILi128EEENS7_ILi96EEEEEELi96ENS_12float_e4m3_tEfNS_4arch4Sm90ELb0ELb0ELb0ELb0ELb1ELb0ELb0ELb1ELb1ELb1ELb0ELb0EEENS1_21CollectiveEpilogueFwdINS6_IJSA_SC_SB_EEES9_NS_10bfloat16_tESG_Li384ELb0ELb1ELb0ELb1EEENS1_29StaticPersistentTileSchedulerILb0EEEEEEEEEvNT_6ParamsE --------------------------
	.section	.nv.constant0._ZN7cutlass13device_kernelIN5flash11enable_sm90INS1_16FlashAttnFwdSm90INS1_25CollectiveMainloopFwdSm90ILi2EN4cute5tupleIJNS5_1CILi1EEES8_S8_EEENS6_IJNS7_ILi192EEENS7_ILi128EEENS7_ILi96EEEEEELi96ENS_12float_e4m3_tEfNS_4arch4Sm90ELb0ELb0ELb0ELb0ELb1ELb0ELb0ELb1ELb1ELb1ELb0ELb0EEENS1_21CollectiveEpilogueFwdINS6_IJSA_SC_SB_EEES9_NS_10bfloat16_tESG_Li384ELb0ELb1ELb0ELb1EEENS1_29StaticPersistentTileSchedulerILb0EEEEEEEEEvNT_6ParamsE,"a",@progbits
	.sectionflags	@""
	.align	4
.nv.constant0._ZN7cutlass13device_kernelIN5flash11enable_sm90INS1_16FlashAttnFwdSm90INS1_25CollectiveMainloopFwdSm90ILi2EN4cute5tupleIJNS5_1CILi1EEES8_S8_EEENS6_IJNS7_ILi192EEENS7_ILi128EEENS7_ILi96EEEEEELi96ENS_12float_e4m3_tEfNS_4arch4Sm90ELb0ELb0ELb0ELb0ELb1ELb0ELb0ELb1ELb1ELb1ELb0ELb0EEENS1_21CollectiveEpilogueFwdINS6_IJSA_SC_SB_EEES9_NS_10bfloat16_tESG_Li384ELb0ELb1ELb0ELb1EEENS1_29StaticPersistentTileSchedulerILb0EEEEEEEEEvNT_6ParamsE:
	.zero		3456


//--------------------- .nv.constant0._ZN7cutlass13device_kernelIN5flash11enable_sm90INS1_16FlashAttnFwdSm90INS1_25CollectiveMainloopFwdSm90ILi2EN4cute5tupleIJNS5_1CILi1EEES8_S8_EEENS6_IJNS7_ILi192EEENS7_ILi128EEENS7_ILi96EEEEEELi96ENS_12float_e4m3_tEfNS_4arch4Sm90ELb0ELb0ELb0ELb1ELb1ELb0ELb0ELb1ELb1ELb1ELb0ELb0EEENS1_21CollectiveEpilogueFwdINS6_IJSA_SC_SB_EEES9_NS_10bfloat16_tESG_Li384ELb1ELb1ELb0ELb1EEENS1_36VarlenDynamicPersistentTileSchedulerILi192ELi128ELi384ELi128ELb0ELb1ELb1ELb0ELb1ELb1EEEEEEEEEvNT_6ParamsE --------------------------
	.section	.nv.constant0._ZN7cutlass13device_kernelIN5flash11enable_sm90INS1_16FlashAttnFwdSm90INS1_25CollectiveMainloopFwdSm90ILi2EN4cute5tupleIJNS5_1CILi1EEES8_S8_EEENS6_IJNS7_ILi192EEENS7_ILi128EEENS7_ILi96EEEEEELi96ENS_12float_e4m3_tEfNS_4arch4Sm90ELb0ELb0ELb0ELb1ELb1ELb0ELb0ELb1ELb1ELb1ELb0ELb0EEENS1_21CollectiveEpilogueFwdINS6_IJSA_SC_SB_EEES9_NS_10bfloat16_tESG_Li384ELb1ELb1ELb0ELb1EEENS1_36VarlenDynamicPersistentTileSchedulerILi192ELi128ELi384ELi128ELb0ELb1ELb1ELb0ELb1ELb1EEEEEEEEEvNT_6ParamsE,"a",@progbits
	.sectionflags	@""
	.align	4
.nv.constant0._ZN7cutlass13device_kernelIN5flash11enable_sm90INS1_16FlashAttnFwdSm90INS1_25CollectiveMainloopFwdSm90ILi2EN4cute5tupleIJNS5_1CILi1EEES8_S8_EEENS6_IJNS7_ILi192EEENS7_ILi128EEENS7_ILi96EEEEEELi96ENS_12float_e4m3_tEfNS_4arch4Sm90ELb0ELb0ELb0ELb1ELb1ELb0ELb0ELb1ELb1ELb1ELb0ELb0EEENS1_21CollectiveEpilogueFwdINS6_IJSA_SC_SB_EEES9_NS_10bfloat16_tESG_Li384ELb1ELb1ELb0ELb1EEENS1_36VarlenDynamicPersistentTileSchedulerILi192ELi128ELi384ELi128ELb0ELb1ELb1ELb0ELb1ELb1EEEEEEEEEvNT_6ParamsE:
	.zero		3584


//--------------------- .nv.constant0._ZN7cutlass13device_kernelIN5flash11enable_sm90INS1_16FlashAttnFwdSm90INS1_25CollectiveMainloopFwdSm90ILi2EN4cute5tupleIJNS5_1CILi1EEES8_S8_EEENS6_IJNS7_ILi192EEENS7_ILi128EEENS7_ILi96EEEEEELi96ENS_12float_e4m3_tEfNS_4arch4Sm90ELb0ELb0ELb0ELb1ELb1ELb1ELb0ELb1ELb1ELb1ELb0ELb0EEENS1_21CollectiveEpilogueFwdINS6_IJSA_SC_SB_EEES9_NS_10bfloat16_tESG_Li384ELb1ELb1ELb0ELb1EEENS1_36VarlenDynamicPersistentTileSchedulerILi192ELi128ELi384ELi128ELb0ELb1ELb1ELb0ELb1ELb1EEEEEEEEEvNT_6ParamsE --------------------------
	.section	.nv.constant0._ZN7cutlass13device_kernelIN5flash11enable_sm90INS1_16FlashAttnFwdSm90INS1_25CollectiveMainloopFwdSm90ILi2EN4cute5tupleIJNS5_1CILi1EEES8_S8_EEENS6_IJNS7_ILi192EEENS7_ILi128EEENS7_ILi96EEEEEELi96ENS_12float_e4m3_tEfNS_4arch4Sm90ELb0ELb0ELb0ELb1ELb1ELb1ELb0ELb1ELb1ELb1ELb0ELb0EEENS1_21CollectiveEpilogueFwdINS6_IJSA_SC_SB_EEES9_NS_10bfloat16_tESG_Li384ELb1ELb1ELb0ELb1EEENS1_36VarlenDynamicPersistentTileSchedulerILi192ELi128ELi384ELi128ELb0ELb1ELb1ELb0ELb1ELb1EEEEEEEEEvNT_6ParamsE,"a",@progbits
	.sectionflags	@""
	.align	4
.nv.constant0._ZN7cutlass13device_kernelIN5flash11enable_sm90INS1_16FlashAttnFwdSm90INS1_25CollectiveMainloopFwdSm90ILi2EN4cute5tupleIJNS5_1CILi1EEES8_S8_EEENS6_IJNS7_ILi192EEENS7_ILi128EEENS7_ILi96EEEEEELi96ENS_12float_e4m3_tEfNS_4arch4Sm90ELb0ELb0ELb0ELb1ELb1ELb1ELb0ELb1ELb1ELb1ELb0ELb0EEENS1_21CollectiveEpilogueFwdINS6_IJSA_SC_SB_EEES9_NS_10bfloat16_tESG_Li384ELb1ELb1ELb0ELb1EEENS1_36VarlenDynamicPersistentTileSchedulerILi192ELi128ELi384ELi128ELb0ELb1ELb1ELb0ELb1ELb1EEEEEEEEEvNT_6ParamsE:
	.zero		3584


//--------------------- .nv.constant0._ZN7cutlass13device_kernelIN5flash11enable_sm90INS1_16FlashAttnFwdSm90INS1_25CollectiveMainloopFwdSm90ILi2EN4cute5tupleIJNS5_1CILi1EEES8_S8_EEENS6_IJNS7_ILi192EEENS7_ILi128EEENS7_ILi96EEEEEELi96ENS_12float_e4m3_tEfNS_4arch4Sm90ELb0ELb1ELb0ELb0ELb1ELb0ELb0ELb1ELb1ELb1ELb0ELb0EEENS1_21CollectiveEpilogueFwdINS6_IJSA_SC_SB_EEES9_NS_10bfloat16_tESG_Li384ELb0ELb1ELb0ELb1EEENS1_30DynamicPersistentTileSchedulerILi384ELi128ELb0ELb1ELb1EEEEEEEEEvNT_6ParamsE --------------------------
	.section	.nv.constant0._ZN7cutlass13device_kernelIN5flash11enable_sm90INS1_16FlashAttnFwdSm90INS1_25CollectiveMainloopFwdSm90ILi2EN4cute5tupleIJNS5_1CILi1EEES8_S8_EEENS6_IJNS7_ILi192EEENS7_ILi128EEENS7_ILi96EEEEEELi96ENS_12float_e4m3_tEfNS_4arch4Sm90ELb0ELb1ELb0ELb0ELb1ELb0ELb0ELb1ELb1ELb1ELb0ELb0EEENS1_21CollectiveEpilogueFwdINS6_IJSA_SC_SB_EEES9_NS_10bfloat16_tESG_Li384ELb0ELb1ELb0ELb1EEENS1_30DynamicPersistentTileSchedulerILi384ELi128ELb0ELb1ELb1EEEEEEEEEvNT_6ParamsE,"a",@progbits
	.sectionflags	@""
	.align	4
.nv.constant0._ZN7cutlass13device_kernelIN5flash11enable_sm90INS1_16FlashAttnFwdSm90INS1_25CollectiveMainloopFwdSm90ILi2EN4cute5tupleIJNS5_1CILi1EEES8_S8_EEENS6_IJNS7_ILi192EEENS7_ILi128EEENS7_ILi96EEEEEELi96ENS_12float_e4m3_tEfNS_4arch4Sm90ELb0ELb1ELb0ELb0ELb1ELb0ELb0ELb1ELb1ELb1ELb0ELb0EEENS1_21CollectiveEpilogueFwdINS6_IJSA_SC_SB_EEES9_NS_10bfloat16_tESG_Li384ELb0ELb1ELb0ELb1EEENS1_30DynamicPersistentTileSchedulerILi384ELi128ELb0ELb1ELb1EEEEEEEEEvNT_6ParamsE:
	.zero		3584


//--------------------- .nv.constant0._ZN7cutlass13device_kernelIN5flash11enable_sm90INS1_16FlashAttnFwdSm90INS1_25CollectiveMainloopFwdSm90ILi2EN4cute5tupleIJNS5_1CILi1EEES8_S8_EEENS6_IJNS7_ILi192EEENS7_ILi128EEENS7_ILi96EEEEEELi96ENS_12float_e4m3_tEfNS_4arch4Sm90ELb0ELb1ELb0ELb1ELb1ELb0ELb0ELb1ELb1ELb1ELb0ELb0EEENS1_21CollectiveEpilogueFwdINS6_IJSA_SC_SB_EEES9_NS_10bfloat16_tESG_Li384ELb1ELb1ELb0ELb1EEENS1_36VarlenDynamicPersistentTileSchedulerILi192ELi128ELi384ELi128ELb0ELb1ELb1ELb1ELb0ELb1EEEEEEEEEvNT_6ParamsE --------------------------
	.section	.nv.constant0._ZN7cutlass13device_kernelIN5flash11enable_sm90INS1_16FlashAttnFwdSm90INS1_25CollectiveMainloopFwdSm90ILi2EN4cute5tupleIJNS5_1CILi1EEES8_S8_EEENS6_IJNS7_ILi192EEENS7_ILi128EEENS7_ILi96EEEEEELi96ENS_12float_e4m3_tEfNS_4arch4Sm90ELb0ELb1ELb0ELb1ELb1ELb0ELb0ELb1ELb1ELb1ELb0ELb0EEENS1_21CollectiveEpilogueFwdINS6_IJSA_SC_SB_EEES9_NS_10bfloat16_tESG_Li384ELb1ELb1ELb0ELb1EEENS1_36VarlenDynamicPersistentTileSchedulerILi192ELi128ELi384ELi128ELb0ELb1ELb1ELb1ELb0ELb1EEEEEEEEEvNT_6ParamsE,"a",@progbits
	.sectionflags	@""
	.align	4
.nv.constant0._ZN7cutlass13device_kernelIN5flash11enable_sm90INS1_16FlashAttnFwdSm90INS1_25CollectiveMainloopFwdSm90ILi2EN4cute5tupleIJNS5_1CILi1EEES8_S8_EEENS6_IJNS7_ILi192EEENS7_ILi128EEENS7_ILi96EEEEEELi96ENS_12float_e4m3_tEfNS_4arch4Sm90ELb0ELb1ELb0ELb1ELb1ELb0ELb0ELb1ELb1ELb1ELb0ELb0EEENS1_21CollectiveEpilogueFwdINS6_IJSA_SC_SB_EEES9_NS_10bfloat16_tESG_Li384ELb1ELb1ELb0ELb1EEENS1_36VarlenDynamicPersistentTileSchedulerILi192ELi128ELi384ELi128ELb0ELb1ELb1ELb1ELb0ELb1EEEEEEEEEvNT_6ParamsE:
	.zero		3584


//--------------------- .nv.constant0._ZN7cutlass13device_kernelIN5flash11enable_sm90INS1_16FlashAttnFwdSm90INS1_25CollectiveMainloopFwdSm90ILi2EN4cute5tupleIJNS5_1CILi1EEES8_S8_EEENS6_IJNS7_ILi192EEENS7_ILi128EEENS7_ILi96EEEEEELi96ENS_12float_e4m3_tEfNS_4arch4Sm90ELb0ELb1ELb0ELb1ELb1ELb1ELb0ELb1ELb1ELb1ELb0ELb0EEENS1_21CollectiveEpilogueFwdINS6_IJSA_SC_SB_EEES9_NS_10bfloat16_tESG_Li384ELb1ELb1ELb0ELb1EEENS1_36VarlenDynamicPersistentTileSchedulerILi192ELi128ELi384ELi128ELb0ELb1ELb1ELb1ELb0ELb1EEEEEEEEEvNT_6ParamsE --------------------------
	.section	.nv.constant0._ZN7cutlass13device_kernelIN5flash11enable_sm90INS1_16FlashAttnFwdSm90INS1_25CollectiveMainloopFwdSm90ILi2EN4cute5tupleIJNS5_1CILi1EEES8_S8_EEENS6_IJNS7_ILi192EEENS7_ILi128EEENS7_ILi96EEEEEELi96ENS_12float_e4m3_tEfNS_4arch4Sm90ELb0ELb1ELb0ELb1ELb1ELb1ELb0ELb1ELb1ELb1ELb0ELb0EEENS1_21CollectiveEpilogueFwdINS6_IJSA_SC_SB_EEES9_NS_10bfloat16_tESG_Li384ELb1ELb1ELb0ELb1EEENS1_36VarlenDynamicPersistentTileSchedulerILi192ELi128ELi384ELi128ELb0ELb1ELb1ELb1ELb0ELb1EEEEEEEEEvNT_6ParamsE,"a",@progbits
	.sectionflags	@""
	.align	4
.nv.constant0._ZN7cutlass13device_kernelIN5flash11enable_sm90INS1_16FlashAttnFwdSm90INS1_25CollectiveMainloopFwdSm90ILi2EN4cute5tupleIJNS5_1CILi1EEES8_S8_EEENS6_IJNS7_ILi192EEENS7_ILi128EEENS7_ILi96EEEEEELi96ENS_12float_e4m3_tEfNS_4arch4Sm90ELb0ELb1ELb0ELb1ELb1ELb1ELb0ELb1ELb1ELb1ELb0ELb0EEENS1_21CollectiveEpilogueFwdINS6_IJSA_SC_SB_EEES9_NS_10bfloat16_tESG_Li384ELb1ELb1ELb0ELb1EEENS1_36VarlenDynamicPersistentTileSchedulerILi192ELi128ELi384ELi128ELb0ELb1ELb1ELb1ELb0ELb1EEEEEEEEEvNT_6ParamsE:
	.zero		3584


//--------------------- .nv.constant0._ZN7cutlass13device_kernelIN5flash11enable_sm90INS1_16FlashAttnFwdSm90INS1_25CollectiveMainloopFwdSm90ILi2EN4cute5tupleIJNS5_1CILi1EEES8_S8_EEENS6_IJNS7_ILi192EEENS7_ILi128EEENS7_ILi96EEEEEELi96ENS_12float_e4m3_tEfNS_4arch4Sm90ELb1ELb0ELb0ELb0ELb1ELb0ELb0ELb1ELb1ELb1ELb0ELb0EEENS1_21CollectiveEpilogueFwdINS6_IJSA_SC_SB_EEES9_NS_10bfloat16_tESG_Li384ELb0ELb1ELb0ELb1EEENS1_30DynamicPersistentTileSchedulerILi384ELi128ELb0ELb1ELb1EEEEEEEEEvNT_6ParamsE --------------------------
	.section	.nv.constant0._ZN7cutlass13device_kernelIN5flash11enable_sm90INS1_16FlashAttnFwdSm90INS1_25CollectiveMainloopFwdSm90ILi2EN4cute5tupleIJNS5_1CILi1EEES8_S8_EEENS6_IJNS7_ILi192EEENS7_ILi128EEENS7_ILi96EEEEEELi96ENS_12float_e4m3_tEfNS_4arch4Sm90ELb1ELb0ELb0ELb0ELb1ELb0ELb0ELb1ELb1ELb1ELb0ELb0EEENS1_21CollectiveEpilogueFwdINS6_IJSA_SC_SB_EEES9_NS_10bfloat16_tESG_Li384ELb0ELb1ELb0ELb1EEENS1_30DynamicPersistentTileSchedulerILi384ELi128ELb0ELb1ELb1EEEEEEEEEvNT_6ParamsE,"a",@progbits
	.sectionflags	@""
	.align	4
.nv.constant0._ZN7cutlass13device_kernelIN5flash11enable_sm90INS1_16FlashAttnFwdSm90INS1_25CollectiveMainloopFwdSm90ILi2EN4cute5tupleIJNS5_1CILi1EEES8_S8_EEENS6_IJNS7_ILi192EEENS7_ILi128EEENS7_ILi96EEEEEELi96ENS_12float_e4m3_tEfNS_4arch4Sm90ELb1ELb0ELb0ELb0ELb1ELb0ELb0ELb1ELb1ELb1ELb0ELb0EEENS1_21CollectiveEpilogueFwdINS6_IJSA_SC_SB_EEES9_NS_10bfloat16_tESG_Li384ELb0ELb1ELb0ELb1EEENS1_30DynamicPersistentTileSchedulerILi384ELi128ELb0ELb1ELb1EEEEEEEEEvNT_6ParamsE:
	.zero		3584


//--------------------- .nv.constant0._ZN7cutlass13device_kernelIN5flash11enable_sm90INS1_16FlashAttnFwdSm90INS1_25CollectiveMainloopFwdSm90ILi2EN4cute5tupleIJNS5_1CILi1EEES8_S8_EEENS6_IJNS7_ILi192EEENS7_ILi128EEENS7_ILi96EEEEEELi96ENS_12float_e4m3_tEfNS_4arch4Sm90ELb1ELb0ELb0ELb1ELb1ELb0ELb0ELb1ELb1ELb1ELb0ELb0EEENS1_21CollectiveEpilogueFwdINS6_IJSA_SC_SB_EEES9_NS_10bfloat16_tESG_Li384ELb1ELb1ELb0ELb1EEENS1_36VarlenDynamicPersistentTileSchedulerILi192ELi128ELi384ELi128ELb0ELb1ELb1ELb1ELb1ELb1EEEEEEEEEvNT_6ParamsE --------------------------
	.section	.nv.constant0._ZN7cutlass13device_kernelIN5flash11enable_sm90INS1_16FlashAttnFwdSm90INS1_25CollectiveMainloopFwdSm90ILi2EN4cute5tupleIJNS5_1CILi1EEES8_S8_EEENS6_IJNS7_ILi192EEENS7_ILi128EEENS7_ILi96EEEEEELi96ENS_12float_e4m3_tEfNS_4arch4Sm90ELb1ELb0ELb0ELb1ELb1ELb0ELb0ELb1ELb1ELb1ELb0ELb0EEENS1_21CollectiveEpilogueFwdINS6_IJSA_SC_SB_EEES9_NS_10bfloat16_tESG_Li384ELb1ELb1ELb0ELb1EEENS1_36VarlenDynamicPersistentTileSchedulerILi192ELi128ELi384ELi128ELb0ELb1ELb1ELb1ELb1ELb1EEEEEEEEEvNT_6ParamsE,"a",@progbits
	.sectionflags	@""
	.align	4
.nv.constant0._ZN7cutlass13device_kernelIN5flash11enable_sm90INS1_16FlashAttnFwdSm90INS1_25CollectiveMainloopFwdSm90ILi2EN4cute5tupleIJNS5_1CILi1EEES8_S8_EEENS6_IJNS7_ILi192EEENS7_ILi128EEENS7_ILi96EEEEEELi96ENS_12float_e4m3_tEfNS_4arch4Sm90ELb1ELb0ELb0ELb1ELb1ELb0ELb0ELb1ELb1ELb1ELb0ELb0EEENS1_21CollectiveEpilogueFwdINS6_IJSA_SC_SB_EEES9_NS_10bfloat16_tESG_Li384ELb1ELb1ELb0ELb1EEENS1_36VarlenDynamicPersistentTileSchedulerILi192ELi128ELi384ELi128ELb0ELb1ELb1ELb1ELb1ELb1EEEEEEEEEvNT_6ParamsE:
	.zero		3584


//--------------------- .nv.constant0._ZN7cutlass13device_kernelIN5flash11enable_sm90INS1_16FlashAttnFwdSm90INS1_25CollectiveMainloopFwdSm90ILi2EN4cute5tupleIJNS5_1CILi1EEES8_S8_EEENS6_IJNS7_ILi192EEENS7_ILi128EEENS7_ILi96EEEEEELi96ENS_12float_e4m3_tEfNS_4arch4Sm90ELb1ELb0ELb0ELb1ELb1ELb1ELb0ELb1ELb1ELb1ELb0ELb0EEENS1_21CollectiveEpilogueFwdINS6_IJSA_SC_SB_EEES9_NS_10bfloat16_tESG_Li384ELb1ELb1ELb0ELb1EEENS1_36VarlenDynamicPersistentTileSchedulerILi192ELi128ELi384ELi128ELb0ELb1ELb1ELb1ELb1ELb1EEEEEEEEEvNT_6ParamsE --------------------------
	.section	.nv.constant0._ZN7cutlass13device_kernelIN5flash11enable_sm90INS1_16FlashAttnFwdSm90INS1_25CollectiveMainloopFwdSm90ILi2EN4cute5tupleIJNS5_1CILi1EEES8_S8_EEENS6_IJNS7_ILi192EEENS7_ILi128EEENS7_ILi96EEEEEELi96ENS_12float_e4m3_tEfNS_4arch4Sm90ELb1ELb0ELb0ELb1ELb1ELb1ELb0ELb1ELb1ELb1ELb0ELb0EEENS1_21CollectiveEpilogueFwdINS6_IJSA_SC_SB_EEES9_NS_10bfloat16_tESG_Li384ELb1ELb1ELb0ELb1EEENS1_36VarlenDynamicPersistentTileSchedulerILi192ELi128ELi384ELi128ELb0ELb1ELb1ELb1ELb1ELb1EEEEEEEEEvNT_6ParamsE,"a",@progbits
	.sectionflags	@""
	.align	4
.nv.constant0._ZN7cutlass13device_kernelIN5flash11enable_sm90INS1_16FlashAttnFwdSm90INS1_25CollectiveMainloopFwdSm90ILi2EN4cute5tupleIJNS5_1CILi1EEES8_S8_EEENS6_IJNS7_ILi192EEENS7_ILi128EEENS7_ILi96EEEEEELi96ENS_12float_e4m3_tEfNS_4arch4Sm90ELb1ELb0ELb0ELb1ELb1ELb1ELb0ELb1ELb1ELb1ELb0ELb0EEENS1_21CollectiveEpilogueFwdINS6_IJSA_SC_SB_EEES9_NS_10bfloat16_tESG_Li384ELb1ELb1ELb0ELb1EEENS1_36VarlenDynamicPersistentTileSchedulerILi192ELi128ELi384ELi128ELb0ELb1ELb1ELb1ELb1ELb1EEEEEEEEEvNT_6ParamsE:
	.zero		3584


//--------------------- SYMBOLS --------------------------

	.type		.nv.reservedSmem.offset0,@object
	.size		.nv.reservedSmem.offset0,0x4
